	.target	sm_80

	.elftype	@"ET_EXEC"


//--------------------- .note.nv.tkinfo           --------------------------
	.section	.note.nv.tkinfo,"",@"SHT_NOTE"
	.sectionflags	@"SHF_NOTE_NV_TKINFO"
	.tkinfo
        /*0018*/ 	.word	0x00000002
        /*0030*/ 	.string	""
        /*0030*/ 	.string	"ptxas"
        /*0030*/ 	.string	"Cuda compilation tools, release 13.0, V13.0.88"
        /*0030*/ 	.string	"Build cuda_13.0.r13.0/compiler.36424714_0"
        /*0030*/ 	.string	"-v  -suppress-debug-info  -lineinfo  -arch sm_80 "



//--------------------- .note.nv.cuinfo           --------------------------
	.section	.note.nv.cuinfo,"",@"SHT_NOTE"
	.sectionflags	@"SHF_NOTE_NV_CUINFO"
        /*0018*/ 	.short	0x0002
        /*001a*/ 	.short	0x0050
        /*001c*/ 	.short	0x0082
	.zero		2


//--------------------- .nv.info                  --------------------------
	.section	.nv.info,"",@"SHT_CUDA_INFO"
	.align	4


	//----- nvinfo : EIATTR_REGCOUNT
	.align		4
        /*0000*/ 	.byte	0x04, 0x2f
        /*0002*/ 	.short	(.L_1 - .L_0)
	.align		4
.L_0:
        /*0004*/ 	.word	index@(matmul_kernel)
        /*0008*/ 	.word	0x000000ff


	//----- nvinfo : EIATTR_FRAME_SIZE
	.align		4
.L_1:
        /*000c*/ 	.byte	0x04, 0x11
        /*000e*/ 	.short	(.L_3 - .L_2)
	.align		4
.L_2:
        /*0010*/ 	.word	index@(matmul_kernel)
        /*0014*/ 	.word	0x000001f0


	//----- nvinfo : EIATTR_MIN_STACK_SIZE
	.align		4
.L_3:
        /*0018*/ 	.byte	0x04, 0x12
        /*001a*/ 	.short	(.L_5 - .L_4)
	.align		4
.L_4:
        /*001c*/ 	.word	index@(matmul_kernel)
        /*0020*/ 	.word	0x000001f0
.L_5:


//--------------------- .nv.info.matmul_kernel    --------------------------
	.section	.nv.info.matmul_kernel,"",@"SHT_CUDA_INFO"
	.sectionflags	@""
	.align	4


	//----- nvinfo : EIATTR_CUDA_API_VERSION
	.align		4
        /*0000*/ 	.byte	0x04, 0x37
        /*0002*/ 	.short	(.L_7 - .L_6)
.L_6:
        /*0004*/ 	.word	0x00000082


	//----- nvinfo : EIATTR_SW2861232_WAR
	.align		4
.L_7:
        /*0008*/ 	.byte	0x01, 0x35
	.zero		2


	//----- nvinfo : EIATTR_PARAM_CBANK
	.align		4
        /*000c*/ 	.byte	0x04, 0x0a
        /*000e*/ 	.short	(.L_9 - .L_8)
	.align		4
.L_8:
        /*0010*/ 	.word	index@(.nv.constant0.matmul_kernel)
        /*0014*/ 	.short	0x0160
        /*0016*/ 	.short	0x0050


	//----- nvinfo : EIATTR_CBANK_PARAM_SIZE
	.align		4
.L_9:
        /*0018*/ 	.byte	0x03, 0x19
        /*001a*/ 	.short	0x0050


	//----- nvinfo : EIATTR_KPARAM_INFO
	.align		4
        /*001c*/ 	.byte	0x04, 0x17
        /*001e*/ 	.short	(.L_11 - .L_10)
.L_10:
        /*0020*/ 	.word	0x00000000
        /*0024*/ 	.short	0x000d
        /*0026*/ 	.short	0x0048
        /*0028*/ 	.byte	0x00, 0xf4, 0x21, 0x00


	//----- nvinfo : EIATTR_KPARAM_INFO
	.align		4
.L_11:
        /*002c*/ 	.byte	0x04, 0x17
        /*002e*/ 	.short	(.L_13 - .L_12)
.L_12:
        /*0030*/ 	.word	0x00000000
        /*0034*/ 	.short	0x000c
        /*0036*/ 	.short	0x0040
        /*0038*/ 	.byte	0x00, 0xf4, 0x21, 0x00


	//----- nvinfo : EIATTR_KPARAM_INFO
	.align		4
.L_13:
        /*003c*/ 	.byte	0x04, 0x17
        /*003e*/ 	.short	(.L_15 - .L_14)
.L_14:
        /*0040*/ 	.word	0x00000000
        /*0044*/ 	.short	0x000b
        /*0046*/ 	.short	0x0038
        /*0048*/ 	.byte	0x00, 0xf0, 0x11, 0x00


	//----- nvinfo : EIATTR_KPARAM_INFO
	.align		4
.L_15:
        /*004c*/ 	.byte	0x04, 0x17
        /*004e*/ 	.short	(.L_17 - .L_16)
.L_16:
        /*0050*/ 	.word	0x00000000
        /*0054*/ 	.short	0x000a
        /*0056*/ 	.short	0x0034
        /*0058*/ 	.byte	0x00, 0xf0, 0x11, 0x00


	//----- nvinfo : EIATTR_KPARAM_INFO
	.align		4
.L_17:
        /*005c*/ 	.byte	0x04, 0x17
        /*005e*/ 	.short	(.L_19 - .L_18)
.L_18:
        /*0060*/ 	.word	0x00000000
        /*0064*/ 	.short	0x0009
        /*0066*/ 	.short	0x0030
        /*0068*/ 	.byte	0x00, 0xf0, 0x11, 0x00


	//----- nvinfo : EIATTR_KPARAM_INFO
	.align		4
.L_19:
        /*006c*/ 	.byte	0x04, 0x17
        /*006e*/ 	.short	(.L_21 - .L_20)
.L_20:
        /*0070*/ 	.word	0x00000000
        /*0074*/ 	.short	0x0008
        /*0076*/ 	.short	0x002c
        /*0078*/ 	.byte	0x00, 0xf0, 0x11, 0x00


	//----- nvinfo : EIATTR_KPARAM_INFO
	.align		4
.L_21:
        /*007c*/ 	.byte	0x04, 0x17
        /*007e*/ 	.short	(.L_23 - .L_22)
.L_22:
        /*0080*/ 	.word	0x00000000
        /*0084*/ 	.short	0x0007
        /*0086*/ 	.short	0x0028
        /*0088*/ 	.byte	0x00, 0xf0, 0x11, 0x00


	//----- nvinfo : EIATTR_KPARAM_INFO
	.align		4
.L_23:
        /*008c*/ 	.byte	0x04, 0x17
        /*008e*/ 	.short	(.L_25 - .L_24)
.L_24:
        /*0090*/ 	.word	0x00000000
        /*0094*/ 	.short	0x0006
        /*0096*/ 	.short	0x0024
        /*0098*/ 	.byte	0x00, 0xf0, 0x11, 0x00


	//----- nvinfo : EIATTR_KPARAM_INFO
	.align		4
.L_25:
        /*009c*/ 	.byte	0x04, 0x17
        /*009e*/ 	.short	(.L_27 - .L_26)
.L_26:
        /*00a0*/ 	.word	0x00000000
        /*00a4*/ 	.short	0x0005
        /*00a6*/ 	.short	0x0020
        /*00a8*/ 	.byte	0x00, 0xf0, 0x11, 0x00


	//----- nvinfo : EIATTR_KPARAM_INFO
	.align		4
.L_27:
        /*00ac*/ 	.byte	0x04, 0x17
        /*00ae*/ 	.short	(.L_29 - .L_28)
.L_28:
        /*00b0*/ 	.word	0x00000000
        /*00b4*/ 	.short	0x0004
        /*00b6*/ 	.short	0x001c
        /*00b8*/ 	.byte	0x00, 0xf0, 0x11, 0x00


	//----- nvinfo : EIATTR_KPARAM_INFO
	.align		4
.L_29:
        /*00bc*/ 	.byte	0x04, 0x17
        /*00be*/ 	.short	(.L_31 - .L_30)
.L_30:
        /*00c0*/ 	.word	0x00000000
        /*00c4*/ 	.short	0x0003
        /*00c6*/ 	.short	0x0018
        /*00c8*/ 	.byte	0x00, 0xf0, 0x11, 0x00


	//----- nvinfo : EIATTR_KPARAM_INFO
	.align		4
.L_31:
        /*00cc*/ 	.byte	0x04, 0x17
        /*00ce*/ 	.short	(.L_33 - .L_32)
.L_32:
        /*00d0*/ 	.word	0x00000000
        /*00d4*/ 	.short	0x0002
        /*00d6*/ 	.short	0x0010
        /*00d8*/ 	.byte	0x00, 0xf4, 0x21, 0x00


	//----- nvinfo : EIATTR_KPARAM_INFO
	.align		4
.L_33:
        /*00dc*/ 	.byte	0x04, 0x17
        /*00de*/ 	.short	(.L_35 - .L_34)
.L_34:
        /*00e0*/ 	.word	0x00000000
        /*00e4*/ 	.short	0x0001
        /*00e6*/ 	.short	0x0008
        /*00e8*/ 	.byte	0x00, 0xf4, 0x21, 0x00


	//----- nvinfo : EIATTR_KPARAM_INFO
	.align		4
.L_35:
        /*00ec*/ 	.byte	0x04, 0x17
        /*00ee*/ 	.short	(.L_37 - .L_36)
.L_36:
        /*00f0*/ 	.word	0x00000000
        /*00f4*/ 	.short	0x0000
        /*00f6*/ 	.short	0x0000
        /*00f8*/ 	.byte	0x00, 0xf4, 0x21, 0x00


	//----- nvinfo : EIATTR_MAXREG_COUNT
	.align		4
.L_37:
        /*00fc*/ 	.byte	0x03, 0x1b
        /*00fe*/ 	.short	0x00ff


	//----- nvinfo : EIATTR_NUM_BARRIERS
	.align		4
        /*0100*/ 	.byte	0x02, 0x4c
        /*0102*/ 	.byte	0x01
	.zero		1


	//----- nvinfo : EIATTR_ANNOTATIONS
	.align		4
        /*0104*/ 	.byte	0x04, 0x55
        /*0106*/ 	.short	(.L_39 - .L_38)


	//   ....[0]....
.L_38:
        /*0108*/ 	.word	0x00000001
        /*010c*/ 	.byte	0x80, 0x2c, 0x00, 0x00, 0x01, 0x00, 0x00, 0x00, 0x60, 0x38, 0x00, 0x00, 0x01, 0x00, 0x00, 0x00
        /* <DEDUP_REMOVED lines=161> */
        /*0b2c*/ 	.byte	0x80, 0xb8, 0x00, 0x00, 0x01, 0x00, 0x00, 0x00, 0x90, 0xb8, 0x00, 0x00


	//----- nvinfo : EIATTR_MERCURY_ISA_VERSION
	.align		4
.L_39:
        /*0b38*/ 	.byte	0x03, 0x5f
        /*0b3a*/ 	.short	0x0000


	//----- nvinfo : EIATTR_EXIT_INSTR_OFFSETS
	.align		4
        /*0b3c*/ 	.byte	0x04, 0x1c
        /*0b3e*/ 	.short	(.L_41 - .L_40)


	//   ....[0]....
.L_40:
        /*0b40*/ 	.word	0x0000f4e0


	//   ....[1]....
        /*0b44*/ 	.word	0x0000f500


	//----- nvinfo : EIATTR_REQNTID
	.align		4
.L_41:
        /*0b48*/ 	.byte	0x04, 0x10
        /*0b4a*/ 	.short	(.L_43 - .L_42)
.L_42:
        /*0b4c*/ 	.word	0x00000100
        /*0b50*/ 	.word	0x00000001
        /*0b54*/ 	.word	0x00000001
.L_43:


//--------------------- .nv.callgraph             --------------------------
	.section	.nv.callgraph,"",@"SHT_CUDA_CALLGRAPH"
	.align	4
	.sectionentsize	8
	.align		4
        /*0000*/ 	.word	0x00000000
	.align		4
        /*0004*/ 	.word	0xffffffff
	.align		4
        /*0008*/ 	.word	0x00000000
	.align		4
        /*000c*/ 	.word	0xfffffffe
	.align		4
        /*0010*/ 	.word	0x00000000
	.align		4
        /*0014*/ 	.word	0xfffffffd
	.align		4
        /*0018*/ 	.word	0x00000000
	.align		4
        /*001c*/ 	.word	0xfffffffc


//--------------------- .nv.rel.action            --------------------------
	.section	.nv.rel.action,"",@"SHT_CUDA_RELOCINFO"
	.align	8
	.sectionentsize	8
        /*0000*/ 	.byte	0x73, 0x00, 0x00, 0x00, 0x00, 0x00, 0x00, 0x00, 0x00, 0x00, 0x00, 0x11, 0x25, 0x00, 0x05, 0x36


//--------------------- .nv.constant0.matmul_kernel --------------------------
	.section	.nv.constant0.matmul_kernel,"a",@progbits
	.sectionflags	@""
	.align	4
.nv.constant0.matmul_kernel:
	.zero		432


//--------------------- .text.matmul_kernel       --------------------------
	.section	.text.matmul_kernel,"ax",@progbits
	.sectioninfo	@"SHI_REGISTERS=255"
	.align	128
        .global         matmul_kernel
        .type           matmul_kernel,@function
        .size           matmul_kernel,(.L_x_3 - matmul_kernel)
        .other          matmul_kernel,@"STO_CUDA_ENTRY STV_DEFAULT"
matmul_kernel:
.text.matmul_kernel:
[----:B------:R-:W-:Y:S02]  /*0000*/  IMAD.MOV.U32 R1, RZ, RZ, c[0x0][0x28] ;  /* 0x00000a00ff017624 */ /* 0x000fe400078e00ff */
[----:B------:R-:W-:Y:S01]  /*0010*/  IMAD.MOV.U32 R0, RZ, RZ, c[0x0][0x17c] ;  /* 0x00005f00ff007624 */ /* 0x000fe200078e00ff */
[----:B------:R-:W1:Y:S01]  /*0020*/  S2R R5, SR_CTAID.X ;  /* 0x0000000000057919 */ /* 0x000e620000002500 */
[----:B------:R-:W-:Y:S01]  /*0030*/  IMAD.MOV.U32 R132, RZ, RZ, 0x1f ;  /* 0x0000001fff847424 */ /* 0x000fe200078e00ff */
[----:B------:R-:W-:Y:S01]  /*0040*/  LOP3.LUT R203, RZ, c[0x0][0x17c], RZ, 0x33, !PT ;  /* 0x00005f00ffcb7a12 */ /* 0x000fe200078e33ff */
[----:B------:R-:W-:Y:S01]  /*0050*/  IMAD.MOV.U32 R172, RZ, RZ, c[0x0][0x188] ;  /* 0x00006200ffac7624 */ /* 0x000fe200078e00ff */
[----:B------:R-:W-:Y:S01]  /*0060*/  IADD3 R0, R0, 0x1ff, RZ ;  /* 0x000001ff00007810 */ /* 0x000fe20007ffe0ff */
[----:B------:R-:W2:Y:S01]  /*0070*/  S2R R174, SR_TID.X ;  /* 0x0000000000ae7919 */ /* 0x000ea20000002100 */
[----:B------:R-:W-:Y:S01]  /*0080*/  IADD3 R132, R132, c[0x0][0x180], RZ ;  /* 0x0000600084847a10 */ /* 0x000fe20007ffe0ff */
[----:B------:R-:W-:Y:S01]  /*0090*/  ULDC.64 UR6, c[0x0][0x118] ;  /* 0x0000460000067ab9 */ /* 0x000fe20000000a00 */
[----:B------:R-:W-:Y:S01]  /*00a0*/  SHF.R.S32.HI R3, RZ, 0x1f, R0 ;  /* 0x0000001fff037819 */ /* 0x000fe20000011400 */
[----:B------:R-:W-:Y:S01]  /*00b0*/  ULDC UR5, c[0x0][0x180] ;  /* 0x0000600000057ab9 */ /* 0x000fe20000000800 */
[----:B------:R-:W-:Y:S01]  /*00c0*/  IADD3 R1, R1, -0x1f0, RZ ;  /* 0xfffffe1001017810 */ /* 0x000fe20007ffe0ff */
[----:B------:R-:W-:Y:S01]  /*00d0*/  UIADD3 UR4, UR5, -0x20, URZ ;  /* 0xffffffe005047890 */ /* 0x000fe2000fffe03f */
[----:B------:R-:W-:-:S04]  /*00e0*/  LEA.HI R3, R3, R0, RZ, 0x9 ;  /* 0x0000000003037211 */ /* 0x000fc800078f48ff */
[----:B------:R-:W-:-:S05]  /*00f0*/  SHF.R.S32.HI R3, RZ, 0x9, R3 ;  /* 0x00000009ff037819 */ /* 0x000fca0000011403 */
[----:B------:R-:W-:Y:S01]  /*0100*/  IMAD.SHL.U32 R4, R3, 0x8, RZ ;  /* 0x0000000803047824 */ /* 0x000fe200078e00ff */
[----:B-1----:R-:W-:-:S04]  /*0110*/  IABS R8, R5 ;  /* 0x0000000500087213 */ /* 0x002fc80000000000 */
[-C--:B------:R-:W-:Y:S02]  /*0120*/  IABS R7, R4.reuse ;  /* 0x0000000400077213 */ /* 0x080fe40000000000 */
[----:B------:R-:W-:Y:S02]  /*0130*/  IABS R10, R4 ;  /* 0x00000004000a7213 */ /* 0x000fe40000000000 */
[----:B------:R-:W1:Y:S01]  /*0140*/  I2F.RP R0, R7 ;  /* 0x0000000700007306 */ /* 0x000e620000209400 */
[----:B--2---:R-:W-:-:S05]  /*0150*/  LOP3.LUT R181, R174, 0x1f, RZ, 0xc0, !PT ;  /* 0x0000001faeb57812 */ /* 0x004fca00078ec0ff */
[----:B------:R-:W-:Y:S02]  /*0160*/  IMAD R128, R181, c[0x0][0x18c], RZ ;  /* 0x00006300b5807a24 */ /* 0x000fe400078e02ff */
[----:B-1----:R-:W1:Y:S02]  /*0170*/  MUFU.RCP R0, R0 ;  /* 0x0000000000007308 */ /* 0x002e640000001000 */
[----:B-1----:R-:W-:Y:S01]  /*0180*/  IADD3 R2, R0, 0xffffffe, RZ ;  /* 0x0ffffffe00027810 */ /* 0x002fe20007ffe0ff */
[----:B------:R-:W-:-:S05]  /*0190*/  IMAD.MOV R0, RZ, RZ, -R10 ;  /* 0x000000ffff007224 */ /* 0x000fca00078e0a0a */
[----:B------:R1:W2:Y:S02]  /*01a0*/  F2I.FTZ.U32.TRUNC.NTZ R3, R2 ;  /* 0x0000000200037305 */ /* 0x0002a4000021f000 */
[----:B-1----:R-:W-:Y:S02]  /*01b0*/  IMAD.MOV.U32 R2, RZ, RZ, RZ ;  /* 0x000000ffff027224 */ /* 0x002fe400078e00ff */
[----:B--2---:R-:W-:-:S04]  /*01c0*/  IMAD.MOV R6, RZ, RZ, -R3 ;  /* 0x000000ffff067224 */ /* 0x004fc800078e0a03 */
[----:B------:R-:W-:Y:S02]  /*01d0*/  IMAD R9, R6, R7, RZ ;  /* 0x0000000706097224 */ /* 0x000fe400078e02ff */
[----:B------:R-:W-:Y:S02]  /*01e0*/  IMAD.MOV.U32 R6, RZ, RZ, R8 ;  /* 0x000000ffff067224 */ /* 0x000fe400078e0008 */
[----:B------:R-:W-:-:S06]  /*01f0*/  IMAD.HI.U32 R3, R3, R9, R2 ;  /* 0x0000000903037227 */ /* 0x000fcc00078e0002 */
[----:B------:R-:W-:-:S04]  /*0200*/  IMAD.HI.U32 R3, R3, R6, RZ ;  /* 0x0000000603037227 */ /* 0x000fc800078e00ff */
[----:B------:R-:W-:-:S05]  /*0210*/  IMAD R0, R3, R0, R6 ;  /* 0x0000000003007224 */ /* 0x000fca00078e0206 */
[----:B------:R-:W-:-:S13]  /*0220*/  ISETP.GT.U32.AND P1, PT, R7, R0, PT ;  /* 0x000000000700720c */ /* 0x000fda0003f24070 */
[----:B------:R-:W-:Y:S01]  /*0230*/  @!P1 IMAD.IADD R0, R0, 0x1, -R7 ;  /* 0x0000000100009824 */ /* 0x000fe200078e0a07 */
[----:B------:R-:W-:Y:S02]  /*0240*/  @!P1 IADD3 R3, R3, 0x1, RZ ;  /* 0x0000000103039810 */ /* 0x000fe40007ffe0ff */
[----:B------:R-:W-:Y:S02]  /*0250*/  ISETP.NE.AND P1, PT, R4, RZ, PT ;  /* 0x000000ff0400720c */ /* 0x000fe40003f25270 */
[----:B------:R-:W-:Y:S02]  /*0260*/  ISETP.GE.U32.AND P0, PT, R0, R7, PT ;  /* 0x000000070000720c */ /* 0x000fe40003f06070 */
[----:B------:R-:W-:-:S04]  /*0270*/  LOP3.LUT R0, R5, R4, RZ, 0x3c, !PT ;  /* 0x0000000405007212 */ /* 0x000fc800078e3cff */
[----:B------:R-:W-:Y:S01]  /*0280*/  ISETP.GE.AND P2, PT, R0, RZ, PT ;  /* 0x000000ff0000720c */ /* 0x000fe20003f46270 */
[----:B------:R-:W-:-:S05]  /*0290*/  IMAD.MOV.U32 R0, RZ, RZ, c[0x0][0x178] ;  /* 0x00005e00ff007624 */ /* 0x000fca00078e00ff */
[----:B------:R-:W-:Y:S02]  /*02a0*/  IADD3 R0, R0, 0x3f, RZ ;  /* 0x0000003f00007810 */ /* 0x000fe40007ffe0ff */
[----:B------:R-:W-:-:S05]  /*02b0*/  @P0 IADD3 R3, R3, 0x1, RZ ;  /* 0x0000000103030810 */ /* 0x000fca0007ffe0ff */
[----:B------:R-:W-:Y:S01]  /*02c0*/  IMAD.MOV.U32 R2, RZ, RZ, R3 ;  /* 0x000000ffff027224 */ /* 0x000fe200078e0003 */
[----:B------:R-:W-:-:S03]  /*02d0*/  SHF.R.S32.HI R3, RZ, 0x1f, R0 ;  /* 0x0000001fff037819 */ /* 0x000fc60000011400 */
[----:B------:R-:W-:Y:S01]  /*02e0*/  @!P2 IMAD.MOV R2, RZ, RZ, -R2 ;  /* 0x000000ffff02a224 */ /* 0x000fe200078e0a02 */
[----:B------:R-:W-:Y:S02]  /*02f0*/  @!P1 LOP3.LUT R2, RZ, R4, RZ, 0x33, !PT ;  /* 0x00000004ff029212 */ /* 0x000fe400078e33ff */
[----:B------:R-:W-:-:S03]  /*0300*/  LEA.HI R3, R3, R0, RZ, 0x6 ;  /* 0x0000000003037211 */ /* 0x000fc600078f30ff */
[----:B------:R-:W-:Y:S02]  /*0310*/  IMAD.SHL.U32 R10, R2, 0x8, RZ ;  /* 0x00000008020a7824 */ /* 0x000fe400078e00ff */
[----:B------:R-:W-:-:S03]  /*0320*/  IMAD.MOV R2, RZ, RZ, -R2 ;  /* 0x000000ffff027224 */ /* 0x000fc600078e0a02 */
[----:B------:R-:W-:Y:S01]  /*0330*/  LEA.HI.SX32 R3, R3, -R10, 0x1a ;  /* 0x8000000a03037211 */ /* 0x000fe200078fd2ff */
[----:B------:R-:W-:-:S03]  /*0340*/  IMAD R12, R4, R2, R5 ;  /* 0x00000002040c7224 */ /* 0x000fc600078e0205 */
[----:B------:R-:W-:Y:S02]  /*0350*/  IMNMX R15, R3, 0x8, PT ;  /* 0x00000008030f7817 */ /* 0x000fe40003800200 */
[----:B------:R-:W-:Y:S02]  /*0360*/  IABS R4, R12 ;  /* 0x0000000c00047213 */ /* 0x000fe40000000000 */
[----:B------:R-:W-:-:S04]  /*0370*/  IABS R7, R15 ;  /* 0x0000000f00077213 */ /* 0x000fc80000000000 */
[----:B------:R-:W1:Y:S08]  /*0380*/  I2F.RP R0, R7 ;  /* 0x0000000700007306 */ /* 0x000e700000209400 */
[----:B-1----:R-:W1:Y:S02]  /*0390*/  MUFU.RCP R0, R0 ;  /* 0x0000000000007308 */ /* 0x002e640000001000 */
[----:B-1----:R-:W-:-:S06]  /*03a0*/  IADD3 R3, R0, 0xffffffe, RZ ;  /* 0x0ffffffe00037810 */ /* 0x002fcc0007ffe0ff */
[----:B------:R-:W1:Y:S02]  /*03b0*/  F2I.FTZ.U32.TRUNC.NTZ R3, R3 ;  /* 0x0000000300037305 */ /* 0x000e64000021f000 */
[----:B-1----:R-:W-:-:S04]  /*03c0*/  IMAD.MOV R6, RZ, RZ, -R3 ;  /* 0x000000ffff067224 */ /* 0x002fc800078e0a03 */
[----:B------:R-:W-:Y:S01]  /*03d0*/  IMAD.MOV.U32 R2, RZ, RZ, R6 ;  /* 0x000000ffff027224 */ /* 0x000fe200078e0006 */
[----:B------:R-:W-:-:S03]  /*03e0*/  IABS R6, R15 ;  /* 0x0000000f00067213 */ /* 0x000fc60000000000 */
[----:B------:R-:W-:Y:S02]  /*03f0*/  IMAD R5, R2, R7, RZ ;  /* 0x0000000702057224 */ /* 0x000fe400078e02ff */
[----:B------:R-:W-:Y:S02]  /*0400*/  IMAD.MOV.U32 R2, RZ, RZ, RZ ;  /* 0x000000ffff027224 */ /* 0x000fe400078e00ff */
[----:B------:R-:W-:Y:S02]  /*0410*/  IMAD.MOV R0, RZ, RZ, -R6 ;  /* 0x000000ffff007224 */ /* 0x000fe400078e0a06 */
[----:B------:R-:W-:Y:S01]  /*0420*/  IMAD.HI.U32 R2, R3, R5, R2 ;  /* 0x0000000503027227 */ /* 0x000fe200078e0002 */
[----:B------:R-:W-:-:S05]  /*0430*/  IABS R5, c[0x0][0x17c] ;  /* 0x00005f0000057a13 */ /* 0x000fca0000000000 */
[----:B------:R-:W-:-:S04]  /*0440*/  IMAD.HI.U32 R3, R2, R4, RZ ;  /* 0x0000000402037227 */ /* 0x000fc800078e00ff */
[----:B------:R-:W-:Y:S02]  /*0450*/  IMAD.MOV.U32 R2, RZ, RZ, R5 ;  /* 0x000000ffff027224 */ /* 0x000fe400078e0005 */
[----:B------:R-:W-:Y:S01]  /*0460*/  IMAD R4, R3, R0, R4 ;  /* 0x0000000003047224 */ /* 0x000fe200078e0204 */
[----:B------:R-:W-:Y:S01]  /*0470*/  IABS R0, c[0x0][0x178] ;  /* 0x00005e0000007a13 */ /* 0x000fe20000000000 */
[----:B------:R-:W1:Y:S03]  /*0480*/  I2F.RP R5, R2 ;  /* 0x0000000200057306 */ /* 0x000e660000209400 */
[----:B------:R-:W-:-:S05]  /*0490*/  ISETP.GT.U32.AND P1, PT, R7, R4, PT ;  /* 0x000000040700720c */ /* 0x000fca0003f24070 */
[----:B------:R-:W2:Y:S08]  /*04a0*/  I2F.RP R6, R0 ;  /* 0x0000000000067306 */ /* 0x000eb00000209400 */
[----:B------:R-:W-:Y:S01]  /*04b0*/  @!P1 IMAD.IADD R4, R4, 0x1, -R7 ;  /* 0x0000000104049824 */ /* 0x000fe200078e0a07 */
[----:B-1----:R-:W1:Y:S01]  /*04c0*/  MUFU.RCP R5, R5 ;  /* 0x0000000500057308 */ /* 0x002e620000001000 */
[----:B------:R-:W-:-:S02]  /*04d0*/  @!P1 IADD3 R3, R3, 0x1, RZ ;  /* 0x0000000103039810 */ /* 0x000fc40007ffe0ff */
[----:B------:R-:W-:Y:S02]  /*04e0*/  ISETP.NE.AND P1, PT, R15, RZ, PT ;  /* 0x000000ff0f00720c */ /* 0x000fe40003f25270 */
[----:B------:R-:W-:Y:S02]  /*04f0*/  ISETP.GE.U32.AND P0, PT, R4, R7, PT ;  /* 0x000000070400720c */ /* 0x000fe40003f06070 */
[----:B------:R-:W-:Y:S01]  /*0500*/  LOP3.LUT R4, R12, R15, RZ, 0x3c, !PT ;  /* 0x0000000f0c047212 */ /* 0x000fe200078e3cff */
[----:B--2---:R-:W2:Y:S01]  /*0510*/  MUFU.RCP R6, R6 ;  /* 0x0000000600067308 */ /* 0x004ea20000001000 */
[----:B------:R-:W-:Y:S02]  /*0520*/  SHF.R.U32.HI R7, RZ, 0x5, R174 ;  /* 0x00000005ff077819 */ /* 0x000fe400000116ae */
[----:B------:R-:W-:Y:S02]  /*0530*/  ISETP.GE.AND P2, PT, R4, RZ, PT ;  /* 0x000000ff0400720c */ /* 0x000fe40003f46270 */
[----:B------:R-:W-:-:S02]  /*0540*/  SGXT.U32 R7, R7, 0x3 ;  /* 0x000000030707781a */ /* 0x000fc40000000000 */
[----:B-1----:R-:W-:-:S03]  /*0550*/  IADD3 R4, R5, 0xffffffe, RZ ;  /* 0x0ffffffe05047810 */ /* 0x002fc60007ffe0ff */
[----:B------:R-:W-:Y:S01]  /*0560*/  @P0 IADD3 R3, R3, 0x1, RZ ;  /* 0x0000000103030810 */ /* 0x000fe20007ffe0ff */
[----:B------:R1:W3:Y:S04]  /*0570*/  F2I.FTZ.U32.TRUNC.NTZ R5, R4 ;  /* 0x0000000400057305 */ /* 0x0002e8000021f000 */
[----:B------:R-:W-:Y:S01]  /*0580*/  IMAD.MOV.U32 R8, RZ, RZ, R3 ;  /* 0x000000ffff087224 */ /* 0x000fe200078e0003 */
[----:B--2---:R-:W-:-:S03]  /*0590*/  IADD3 R6, R6, 0xffffffe, RZ ;  /* 0x0ffffffe06067810 */ /* 0x004fc60007ffe0ff */
[----:B------:R-:W-:Y:S01]  /*05a0*/  @!P2 IMAD.MOV R8, RZ, RZ, -R8 ;  /* 0x000000ffff08a224 */ /* 0x000fe200078e0a08 */
[----:B------:R-:W-:Y:S01]  /*05b0*/  @!P1 LOP3.LUT R8, RZ, R15, RZ, 0x33, !PT ;  /* 0x0000000fff089212 */ /* 0x000fe200078e33ff */
[----:B-1----:R-:W-:Y:S01]  /*05c0*/  IMAD.MOV.U32 R4, RZ, RZ, RZ ;  /* 0x000000ffff047224 */ /* 0x002fe200078e00ff */
[----:B------:R1:W2:Y:S03]  /*05d0*/  F2I.FTZ.U32.TRUNC.NTZ R9, R6 ;  /* 0x0000000600097305 */ /* 0x0002a6000021f000 */
[----:B------:R-:W-:Y:S02]  /*05e0*/  IMAD.SHL.U32 R200, R8, 0x200, RZ ;  /* 0x0000020008c87824 */ /* 0x000fe400078e00ff */
[----:B---3--:R-:W-:-:S03]  /*05f0*/  IMAD.MOV R3, RZ, RZ, -R5 ;  /* 0x000000ffff037224 */ /* 0x008fc600078e0a05 */
[----:B------:R-:W-:Y:S01]  /*0600*/  LOP3.LUT R7, R200, R7, RZ, 0xfc, !PT ;  /* 0x00000007c8077212 */ /* 0x000fe200078efcff */
[----:B------:R-:W-:-:S03]  /*0610*/  IMAD R3, R3, R2, RZ ;  /* 0x0000000203037224 */ /* 0x000fc600078e02ff */
[----:B------:R-:W-:Y:S01]  /*0620*/  LOP3.LUT R16, R7, 0x1f8, RZ, 0xfc, !PT ;  /* 0x000001f807107812 */ /* 0x000fe200078efcff */
[----:B------:R-:W-:Y:S01]  /*0630*/  IMAD.HI.U32 R5, R5, R3, R4 ;  /* 0x0000000305057227 */ /* 0x000fe200078e0004 */
[----:B-1----:R-:W-:Y:S02]  /*0640*/  IABS R6, R7 ;  /* 0x0000000700067213 */ /* 0x002fe40000000000 */
[----:B------:R-:W-:Y:S01]  /*0650*/  IABS R13, R16 ;  /* 0x00000010000d7213 */ /* 0x000fe20000000000 */
[----:B--2---:R-:W-:Y:S01]  /*0660*/  IMAD.MOV R11, RZ, RZ, -R9 ;  /* 0x000000ffff0b7224 */ /* 0x004fe200078e0a09 */
[C---:B------:R-:W-:Y:S02]  /*0670*/  LOP3.LUT R18, R7.reuse, 0x18, RZ, 0xfc, !PT ;  /* 0x0000001807127812 */ /* 0x040fe400078efcff */
[----:B------:R-:W-:Y:S01]  /*0680*/  LOP3.LUT R17, R7, 0x10, RZ, 0xfc, !PT ;  /* 0x0000001007117812 */ /* 0x000fe200078efcff */
[----:B------:R-:W-:Y:S01]  /*0690*/  IMAD.HI.U32 R3, R5, R13, RZ ;  /* 0x0000000d05037227 */ /* 0x000fe200078e00ff */
[----:B------:R-:W-:-:S02]  /*06a0*/  IABS R14, R18 ;  /* 0x00000012000e7213 */ /* 0x000fc40000000000 */
[----:B------:R-:W-:Y:S01]  /*06b0*/  ISETP.GE.AND P5, PT, R17, RZ, PT ;  /* 0x000000ff1100720c */ /* 0x000fe20003fa6270 */
[----:B------:R-:W-:Y:S01]  /*06c0*/  IMAD.MOV R4, RZ, RZ, -R3 ;  /* 0x000000ffff047224 */ /* 0x000fe200078e0a03 */
[----:B------:R-:W-:Y:S01]  /*06d0*/  LOP3.LUT R19, R7, 0x28, RZ, 0xfc, !PT ;  /* 0x0000002807137812 */ /* 0x000fe200078efcff */
[----:B------:R-:W-:Y:S01]  /*06e0*/  IMAD.HI.U32 R3, R5, R6, RZ ;  /* 0x0000000605037227 */ /* 0x000fe200078e00ff */
[C---:B------:R-:W-:Y:S02]  /*06f0*/  LOP3.LUT R21, R7.reuse, 0x38, RZ, 0xfc, !PT ;  /* 0x0000003807157812 */ /* 0x040fe400078efcff */
[----:B------:R-:W-:Y:S01]  /*0700*/  ISETP.GE.AND P3, PT, R18, RZ, PT ;  /* 0x000000ff1200720c */ /* 0x000fe20003f66270 */
[C---:B------:R-:W-:Y:S01]  /*0710*/  IMAD R13, R2.reuse, R4, R13 ;  /* 0x00000004020d7224 */ /* 0x040fe200078e020d */
[----:B------:R-:W-:Y:S01]  /*0720*/  IABS R18, R21 ;  /* 0x0000001500127213 */ /* 0x000fe20000000000 */
[----:B------:R-:W-:Y:S01]  /*0730*/  IMAD.MOV R4, RZ, RZ, -R8 ;  /* 0x000000ffff047224 */ /* 0x000fe200078e0a08 */
[----:B------:R-:W-:Y:S01]  /*0740*/  LOP3.LUT R20, R7, 0x30, RZ, 0xfc, !PT ;  /* 0x0000003007147812 */ /* 0x000fe200078efcff */
[----:B------:R-:W-:Y:S01]  /*0750*/  IMAD R11, R11, R0, RZ ;  /* 0x000000000b0b7224 */ /* 0x000fe200078e02ff */
[----:B------:R-:W-:Y:S01]  /*0760*/  ISETP.GT.U32.AND P1, PT, R2, R13, PT ;  /* 0x0000000d0200720c */ /* 0x000fe20003f24070 */
[----:B------:R-:W-:Y:S01]  /*0770*/  IMAD.MOV.U32 R8, RZ, RZ, RZ ;  /* 0x000000ffff087224 */ /* 0x000fe200078e00ff */
[C---:B------:R-:W-:Y:S01]  /*0780*/  LOP3.LUT R22, R7.reuse, 0x40, RZ, 0xfc, !PT ;  /* 0x0000004007167812 */ /* 0x040fe200078efcff */
[----:B------:R-:W-:Y:S01]  /*0790*/  IMAD.MOV R3, RZ, RZ, -R3 ;  /* 0x000000ffff037224 */ /* 0x000fe200078e0a03 */
[----:B------:R-:W-:Y:S01]  /*07a0*/  LOP3.LUT R23, R7, 0x48, RZ, 0xfc, !PT ;  /* 0x0000004807177812 */ /* 0x000fe200078efcff */
[----:B------:R-:W-:Y:S01]  /*07b0*/  IMAD.HI.U32 R8, R9, R11, R8 ;  /* 0x0000000b09087227 */ /* 0x000fe200078e0008 */
[----:B------:R-:W-:-:S02]  /*07c0*/  LOP3.LUT R24, R7, 0x50, RZ, 0xfc, !PT ;  /* 0x0000005007187812 */ /* 0x000fc400078efcff */
[----:B------:R-:W-:Y:S01]  /*07d0*/  LOP3.LUT R26, R7, 0x68, RZ, 0xfc, !PT ;  /* 0x00000068071a7812 */ /* 0x000fe200078efcff */
[----:B------:R-:W-:Y:S01]  /*07e0*/  IMAD R9, R15, R4, R12 ;  /* 0x000000040f097224 */ /* 0x000fe200078e020c */
[----:B------:R-:W-:Y:S01]  /*07f0*/  LOP3.LUT R15, R7, 0x8, RZ, 0xfc, !PT ;  /* 0x00000008070f7812 */ /* 0x000fe200078efcff */
[----:B------:R-:W-:Y:S01]  /*0800*/  IMAD R4, R2, R3, R6 ;  /* 0x0000000302047224 */ /* 0x000fe200078e0206 */
[----:B------:R-:W-:Y:S01]  /*0810*/  IABS R12, R17 ;  /* 0x00000011000c7213 */ /* 0x000fe20000000000 */
[----:B------:R-:W-:Y:S01]  /*0820*/  @!P1 IMAD.IADD R13, R13, 0x1, -R2 ;  /* 0x000000010d0d9824 */ /* 0x000fe200078e0a02 */
[----:B------:R-:W-:Y:S01]  /*0830*/  IABS R11, R15 ;  /* 0x0000000f000b7213 */ /* 0x000fe20000000000 */
[----:B------:R-:W-:Y:S01]  /*0840*/  IMAD.IADD R9, R10, 0x1, R9 ;  /* 0x000000010a097824 */ /* 0x000fe200078e0209 */
[C---:B------:R-:W-:Y:S01]  /*0850*/  ISETP.GT.U32.AND P0, PT, R2.reuse, R4, PT ;  /* 0x000000040200720c */ /* 0x040fe20003f04070 */
[----:B------:R-:W-:Y:S01]  /*0860*/  IMAD.HI.U32 R10, R5, R14, RZ ;  /* 0x0000000e050a7227 */ /* 0x000fe200078e00ff */
[----:B------:R-:W-:-:S02]  /*0870*/  ISETP.GT.U32.AND P1, PT, R2, R13, PT ;  /* 0x0000000d0200720c */ /* 0x000fc40003f24070 */
[----:B------:R-:W-:Y:S01]  /*0880*/  ISETP.GE.AND P2, PT, R15, RZ, PT ;  /* 0x000000ff0f00720c */ /* 0x000fe20003f46270 */
[----:B------:R-:W-:Y:S01]  /*0890*/  IMAD.HI.U32 R3, R5, R11, RZ ;  /* 0x0000000b05037227 */ /* 0x000fe200078e00ff */
[C---:B------:R-:W-:Y:S02]  /*08a0*/  LOP3.LUT R27, R7.reuse, 0x70, RZ, 0xfc, !PT ;  /* 0x00000070071b7812 */ /* 0x040fe400078efcff */
[----:B------:R-:W-:Y:S01]  /*08b0*/  LOP3.LUT R33, R7, 0x78, RZ, 0xfc, !PT ;  /* 0x0000007807217812 */ /* 0x000fe200078efcff */
[----:B------:R-:W-:Y:S01]  /*08c0*/  IMAD.HI.U32 R6, R5, R12, RZ ;  /* 0x0000000c05067227 */ /* 0x000fe200078e00ff */
[----:B------:R-:W-:Y:S02]  /*08d0*/  IABS R25, R27 ;  /* 0x0000001b00197213 */ /* 0x000fe40000000000 */
[----:B------:R-:W-:Y:S01]  /*08e0*/  LOP3.LUT R34, R7, 0x80, RZ, 0xfc, !PT ;  /* 0x0000008007227812 */ /* 0x000fe200078efcff */
[--C-:B------:R-:W-:Y:S01]  /*08f0*/  @!P0 IMAD.IADD R4, R4, 0x1, -R2.reuse ;  /* 0x0000000104048824 */ /* 0x100fe200078e0a02 */
[----:B------:R-:W-:Y:S01]  /*0900*/  ISETP.GE.AND P0, PT, R16, RZ, PT ;  /* 0x000000ff1000720c */ /* 0x000fe20003f06270 */
[----:B------:R-:W-:Y:S01]  /*0910*/  @!P1 IMAD.IADD R13, R13, 0x1, -R2 ;  /* 0x000000010d0d9824 */ /* 0x000fe200078e0a02 */
[C---:B------:R-:W-:Y:S01]  /*0920*/  ISETP.GE.AND P1, PT, R7.reuse, RZ, PT ;  /* 0x000000ff0700720c */ /* 0x040fe20003f26270 */
[----:B------:R-:W-:Y:S01]  /*0930*/  IMAD.MOV R3, RZ, RZ, -R3 ;  /* 0x000000ffff037224 */ /* 0x000fe200078e0a03 */
[C---:B------:R-:W-:Y:S01]  /*0940*/  ISETP.GT.U32.AND P6, PT, R2.reuse, R4, PT ;  /* 0x000000040200720c */ /* 0x040fe20003fc4070 */
[----:B------:R-:W-:Y:S01]  /*0950*/  IMAD.MOV R17, RZ, RZ, -R10 ;  /* 0x000000ffff117224 */ /* 0x000fe200078e0a0a */
[----:B------:R-:W-:Y:S01]  /*0960*/  IABS R16, R19 ;  /* 0x0000001300107213 */ /* 0x000fe20000000000 */
[----:B------:R-:W-:Y:S01]  /*0970*/  IMAD.MOV R15, RZ, RZ, -R6 ;  /* 0x000000ffff0f7224 */ /* 0x000fe200078e0a06 */
[----:B------:R-:W-:Y:S01]  /*0980*/  IABS R28, R34 ;  /* 0x00000022001c7213 */ /* 0x000fe20000000000 */
[C---:B------:R-:W-:Y:S01]  /*0990*/  IMAD R6, R2.reuse, R3, R11 ;  /* 0x0000000302067224 */ /* 0x040fe200078e020b */
[C---:B------:R-:W-:Y:S01]  /*09a0*/  LOP3.LUT R35, R7.reuse, 0x88, RZ, 0xfc, !PT ;  /* 0x0000008807237812 */ /* 0x040fe200078efcff */
[C---:B------:R-:W-:Y:S01]  /*09b0*/  IMAD R11, R2.reuse, R17, R14 ;  /* 0x00000011020b7224 */ /* 0x040fe200078e020e */
[----:B------:R-:W-:Y:S01]  /*09c0*/  IABS R17, R20 ;  /* 0x0000001400117213 */ /* 0x000fe20000000000 */
[C---:B------:R-:W-:Y:S01]  /*09d0*/  IMAD R10, R2.reuse, R15, R12 ;  /* 0x0000000f020a7224 */ /* 0x040fe200078e020c */
[----:B------:R-:W-:Y:S01]  /*09e0*/  ISETP.GT.U32.AND P4, PT, R2, R6, PT ;  /* 0x000000060200720c */ /* 0x000fe20003f84070 */
[----:B------:R-:W-:Y:S01]  /*09f0*/  IMAD.MOV.U32 R3, RZ, RZ, R13 ;  /* 0x000000ffff037224 */ /* 0x000fe200078e000d */
[----:B------:R-:W-:Y:S01]  /*0a00*/  LOP3.LUT R12, R7, 0x20, RZ, 0xfc, !PT ;  /* 0x00000020070c7812 */ /* 0x000fe200078efcff */
[----:B------:R-:W-:Y:S01]  /*0a10*/  @!P6 IMAD.IADD R4, R4, 0x1, -R2 ;  /* 0x000000010404e824 */ /* 0x000fe200078e0a02 */
[----:B------:R-:W-:Y:S01]  /*0a20*/  IABS R30, R35 ;  /* 0x00000023001e7213 */ /* 0x000fe20000000000 */
[----:B------:R-:W-:Y:S01]  /*0a30*/  @!P0 IMAD.MOV R3, RZ, RZ, -R3 ;  /* 0x000000ffff038224 */ /* 0x000fe200078e0a03 */
[----:B------:R-:W-:Y:S01]  /*0a40*/  IABS R15, R12 ;  /* 0x0000000c000f7213 */ /* 0x000fe20000000000 */
[----:B------:R-:W-:Y:S01]  /*0a50*/  @!P1 IMAD.MOV R4, RZ, RZ, -R4 ;  /* 0x000000ffff049224 */ /* 0x000fe200078e0a04 */
[C---:B------:R-:W-:Y:S01]  /*0a60*/  ISETP.GT.U32.AND P1, PT, R2.reuse, R11, PT ;  /* 0x0000000b0200720c */ /* 0x040fe20003f24070 */
[----:B------:R-:W-:Y:S01]  /*0a70*/  IMAD.HI.U32 R13, R5, R16, RZ ;  /* 0x00000010050d7227 */ /* 0x000fe200078e00ff */
[----:B------:R-:W-:-:S02]  /*0a80*/  ISETP.GT.U32.AND P0, PT, R2, R10, PT ;  /* 0x0000000a0200720c */ /* 0x000fc40003f04070 */
[----:B------:R-:W-:Y:S01]  /*0a90*/  ISETP.GE.AND P6, PT, R12, RZ, PT ;  /* 0x000000ff0c00720c */ /* 0x000fe20003fc6270 */
[----:B------:R-:W-:Y:S01]  /*0aa0*/  @!P4 IMAD.IADD R6, R6, 0x1, -R2 ;  /* 0x000000010606c824 */ /* 0x000fe200078e0a02 */
[----:B------:R-:W-:Y:S01]  /*0ab0*/  LOP3.LUT R37, R7, 0x98, RZ, 0xfc, !PT ;  /* 0x0000009807257812 */ /* 0x000fe200078efcff */
[----:B------:R-:W-:Y:S01]  /*0ac0*/  IMAD.HI.U32 R12, R5, R15, RZ ;  /* 0x0000000f050c7227 */ /* 0x000fe200078e00ff */
[----:B------:R-:W-:Y:S02]  /*0ad0*/  LOP3.LUT R36, R7, 0x90, RZ, 0xfc, !PT ;  /* 0x0000009007247812 */ /* 0x000fe400078efcff */
[C---:B------:R-:W-:Y:S01]  /*0ae0*/  ISETP.GT.U32.AND P4, PT, R2.reuse, R6, PT ;  /* 0x000000060200720c */ /* 0x040fe20003f84070 */
[----:B------:R-:W-:Y:S01]  /*0af0*/  IMAD.MOV R12, RZ, RZ, -R12 ;  /* 0x000000ffff0c7224 */ /* 0x000fe200078e0a0c */
[----:B------:R-:W-:Y:S01]  /*0b00*/  IABS R32, R37 ;  /* 0x0000002500207213 */ /* 0x000fe20000000000 */
[----:B------:R-:W-:Y:S01]  /*0b10*/  @!P1 IMAD.IADD R11, R11, 0x1, -R2 ;  /* 0x000000010b0b9824 */ /* 0x000fe200078e0a02 */
[----:B------:R-:W-:Y:S01]  /*0b20*/  IABS R31, R36 ;  /* 0x00000024001f7213 */ /* 0x000fe20000000000 */
[C---:B------:R-:W-:Y:S01]  /*0b30*/  IMAD R12, R2.reuse, R12, R15 ;  /* 0x0000000c020c7224 */ /* 0x040fe200078e020f */
[----:B------:R-:W-:Y:S01]  /*0b40*/  LOP3.LUT R38, R7, 0xa0, RZ, 0xfc, !PT ;  /* 0x000000a007267812 */ /* 0x000fe200078efcff */
[----:B------:R-:W-:Y:S01]  /*0b50*/  IMAD.HI.U32 R15, R5, R18, RZ ;  /* 0x00000012050f7227 */ /* 0x000fe200078e00ff */
[----:B------:R-:W-:-:S02]  /*0b60*/  ISETP.GT.U32.AND P1, PT, R2, R11, PT ;  /* 0x0000000b0200720c */ /* 0x000fc40003f24070 */
[C---:B------:R-:W-:Y:S01]  /*0b70*/  LOP3.LUT R39, R7.reuse, 0xa8, RZ, 0xfc, !PT ;  /* 0x000000a807277812 */ /* 0x040fe200078efcff */
[--C-:B------:R-:W-:Y:S01]  /*0b80*/  @!P0 IMAD.IADD R10, R10, 0x1, -R2.reuse ;  /* 0x000000010a0a8824 */ /* 0x100fe200078e0a02 */
[C---:B------:R-:W-:Y:S01]  /*0b90*/  LOP3.LUT R43, R7.reuse, 0xe8, RZ, 0xfc, !PT ;  /* 0x000000e8072b7812 */ /* 0x040fe200078efcff */
[----:B------:R-:W-:Y:S01]  /*0ba0*/  IMAD.MOV R13, RZ, RZ, -R13 ;  /* 0x000000ffff0d7224 */ /* 0x000fe200078e0a0d */
[----:B------:R-:W-:Y:S01]  /*0bb0*/  LOP3.LUT R42, R7, 0xe0, RZ, 0xfc, !PT ;  /* 0x000000e0072a7812 */ /* 0x000fe200078efcff */
[----:B------:R-:W-:Y:S01]  /*0bc0*/  IMAD.MOV R15, RZ, RZ, -R15 ;  /* 0x000000ffff0f7224 */ /* 0x000fe200078e0a0f */
[----:B------:R-:W-:Y:S01]  /*0bd0*/  ISETP.GT.U32.AND P0, PT, R2, R10, PT ;  /* 0x0000000a0200720c */ /* 0x000fe20003f04070 */
[----:B------:R-:W-:Y:S01]  /*0be0*/  @!P4 IMAD.IADD R6, R6, 0x1, -R2 ;  /* 0x000000010606c824 */ /* 0x000fe200078e0a02 */
[----:B------:R-:W-:Y:S01]  /*0bf0*/  ISETP.GE.AND P4, PT, R19, RZ, PT ;  /* 0x000000ff1300720c */ /* 0x000fe20003f86270 */
[C---:B------:R-:W-:Y:S01]  /*0c00*/  IMAD R13, R2.reuse, R13, R16 ;  /* 0x0000000d020d7224 */ /* 0x040fe200078e0210 */
[----:B------:R-:W-:Y:S01]  /*0c10*/  IABS R19, R23 ;  /* 0x0000001700137213 */ /* 0x000fe20000000000 */
[----:B------:R-:W-:Y:S01]  /*0c20*/  IMAD R15, R2, R15, R18 ;  /* 0x0000000f020f7224 */ /* 0x000fe200078e0212 */
[----:B------:R-:W-:Y:S01]  /*0c30*/  LOP3.LUT R44, R7, 0xf0, RZ, 0xfc, !PT ;  /* 0x000000f0072c7812 */ /* 0x000fe200078efcff */
[----:B------:R-:W-:Y:S01]  /*0c40*/  @!P1 IMAD.IADD R11, R11, 0x1, -R2 ;  /* 0x000000010b0b9824 */ /* 0x000fe200078e0a02 */
[----:B------:R-:W-:Y:S01]  /*0c50*/  IABS R40, R43 ;  /* 0x0000002b00287213 */ /* 0x000fe20000000000 */
[----:B------:R-:W-:Y:S01]  /*0c60*/  IMAD.HI.U32 R14, R5, R17, RZ ;  /* 0x00000011050e7227 */ /* 0x000fe200078e00ff */
[----:B------:R-:W-:-:S02]  /*0c70*/  IABS R41, R44 ;  /* 0x0000002c00297213 */ /* 0x000fc40000000000 */
[C---:B------:R-:W-:Y:S01]  /*0c80*/  LOP3.LUT R46, R7.reuse, 0x108, RZ, 0xfc, !PT ;  /* 0x00000108072e7812 */ /* 0x040fe200078efcff */
[----:B------:R-:W-:Y:S01]  /*0c90*/  @!P2 IMAD.MOV R6, RZ, RZ, -R6 ;  /* 0x000000ffff06a224 */ /* 0x000fe200078e0a06 */
[C---:B------:R-:W-:Y:S01]  /*0ca0*/  ISETP.GT.U32.AND P2, PT, R2.reuse, R13, PT ;  /* 0x0000000d0200720c */ /* 0x040fe20003f44070 */
[----:B------:R-:W-:Y:S01]  /*0cb0*/  @!P3 IMAD.MOV R11, RZ, RZ, -R11 ;  /* 0x000000ffff0bb224 */ /* 0x000fe200078e0a0b */
[----:B------:R-:W-:Y:S01]  /*0cc0*/  ISETP.GT.U32.AND P3, PT, R2, R15, PT ;  /* 0x0000000f0200720c */ /* 0x000fe20003f64070 */
[----:B------:R-:W-:Y:S01]  /*0cd0*/  IMAD.MOV R14, RZ, RZ, -R14 ;  /* 0x000000ffff0e7224 */ /* 0x000fe200078e0a0e */
[----:B------:R-:W-:Y:S01]  /*0ce0*/  LOP3.LUT R48, R7, 0x110, RZ, 0xfc, !PT ;  /* 0x0000011007307812 */ /* 0x000fe200078efcff */
[----:B------:R-:W-:Y:S01]  /*0cf0*/  @!P0 IMAD.IADD R10, R10, 0x1, -R2 ;  /* 0x000000010a0a8824 */ /* 0x000fe200078e0a02 */
[C---:B------:R-:W-:Y:S01]  /*0d00*/  ISETP.GT.U32.AND P0, PT, R2.reuse, R12, PT ;  /* 0x0000000c0200720c */ /* 0x040fe20003f04070 */
[----:B------:R-:W-:Y:S01]  /*0d10*/  IMAD R14, R2, R14, R17 ;  /* 0x0000000e020e7224 */ /* 0x000fe200078e0211 */
[----:B------:R-:W-:Y:S01]  /*0d20*/  IABS R17, R22 ;  /* 0x0000001600117213 */ /* 0x000fe20000000000 */
[----:B------:R-:W-:Y:S01]  /*0d30*/  @!P5 IMAD.MOV R10, RZ, RZ, -R10 ;  /* 0x000000ffff0ad224 */ /* 0x000fe200078e0a0a */
[----:B------:R-:W-:-:S02]  /*0d40*/  ISETP.GE.AND P5, PT, R20, RZ, PT ;  /* 0x000000ff1400720c */ /* 0x000fc40003fa6270 */
[C---:B------:R-:W-:Y:S01]  /*0d50*/  ISETP.GT.U32.AND P1, PT, R2.reuse, R14, PT ;  /* 0x0000000e0200720c */ /* 0x040fe20003f24070 */
[----:B------:R-:W-:Y:S01]  /*0d60*/  IMAD.HI.U32 R16, R5, R17, RZ ;  /* 0x0000001105107227 */ /* 0x000fe200078e00ff */
[----:B------:R-:W-:Y:S02]  /*0d70*/  IABS R20, R24 ;  /* 0x0000001800147213 */ /* 0x000fe40000000000 */
[----:B------:R-:W-:Y:S01]  /*0d80*/  IABS R45, R48 ;  /* 0x00000030002d7213 */ /* 0x000fe20000000000 */
[--C-:B------:R-:W-:Y:S01]  /*0d90*/  @!P2 IMAD.IADD R13, R13, 0x1, -R2.reuse ;  /* 0x000000010d0da824 */ /* 0x100fe200078e0a02 */
[----:B------:R-:W-:Y:S01]  /*0da0*/  LOP3.LUT R49, R7, 0x118, RZ, 0xfc, !PT ;  /* 0x0000011807317812 */ /* 0x000fe200078efcff */
[----:B------:R-:W-:Y:S01]  /*0db0*/  @!P3 IMAD.IADD R15, R15, 0x1, -R2 ;  /* 0x000000010f0fb824 */ /* 0x000fe200078e0a02 */
[----:B------:R-:W-:Y:S01]  /*0dc0*/  LOP3.LUT R51, R7, 0x120, RZ, 0xfc, !PT ;  /* 0x0000012007337812 */ /* 0x000fe200078efcff */
[----:B------:R-:W-:Y:S01]  /*0dd0*/  IMAD.MOV R16, RZ, RZ, -R16 ;  /* 0x000000ffff107224 */ /* 0x000fe200078e0a10 */
[----:B------:R-:W-:Y:S01]  /*0de0*/  ISETP.GT.U32.AND P2, PT, R2, R13, PT ;  /* 0x0000000d0200720c */ /* 0x000fe20003f44070 */
[----:B------:R-:W-:Y:S01]  /*0df0*/  @!P0 IMAD.IADD R12, R12, 0x1, -R2 ;  /* 0x000000010c0c8824 */ /* 0x000fe200078e0a02 */
[C---:B------:R-:W-:Y:S01]  /*0e00*/  ISETP.GT.U32.AND P3, PT, R2.reuse, R15, PT ;  /* 0x0000000f0200720c */ /* 0x040fe20003f64070 */
[C---:B------:R-:W-:Y:S01]  /*0e10*/  IMAD R16, R2.reuse, R16, R17 ;  /* 0x0000001002107224 */ /* 0x040fe200078e0211 */
[----:B------:R-:W-:Y:S01]  /*0e20*/  IABS R47, R49 ;  /* 0x00000031002f7213 */ /* 0x000fe20000000000 */
[----:B------:R-:W-:Y:S01]  /*0e30*/  IMAD.HI.U32 R17, R5, R19, RZ ;  /* 0x0000001305117227 */ /* 0x000fe200078e00ff */
[----:B------:R-:W-:-:S02]  /*0e40*/  ISETP.GT.U32.AND P0, PT, R2, R12, PT ;  /* 0x0000000c0200720c */ /* 0x000fc40003f04070 */
[C---:B------:R-:W-:Y:S01]  /*0e50*/  LOP3.LUT R52, R7.reuse, 0x128, RZ, 0xfc, !PT ;  /* 0x0000012807347812 */ /* 0x040fe200078efcff */
[----:B------:R-:W-:Y:S01]  /*0e60*/  IMAD.MOV R17, RZ, RZ, -R17 ;  /* 0x000000ffff117224 */ /* 0x000fe200078e0a11 */
[C---:B------:R-:W-:Y:S01]  /*0e70*/  LOP3.LUT R53, R7.reuse, 0x130, RZ, 0xfc, !PT ;  /* 0x0000013007357812 */ /* 0x040fe200078efcff */
[--C-:B------:R-:W-:Y:S01]  /*0e80*/  @!P1 IMAD.IADD R14, R14, 0x1, -R2.reuse ;  /* 0x000000010e0e9824 */ /* 0x100fe200078e0a02 */
[C---:B------:R-:W-:Y:S01]  /*0e90*/  LOP3.LUT R54, R7.reuse, 0x138, RZ, 0xfc, !PT ;  /* 0x0000013807367812 */ /* 0x040fe200078efcff */
[C---:B------:R-:W-:Y:S01]  /*0ea0*/  IMAD R17, R2.reuse, R17, R19 ;  /* 0x0000001102117224 */ /* 0x040fe200078e0213 */
[----:B------:R-:W-:Y:S01]  /*0eb0*/  LOP3.LUT R19, R7, 0x58, RZ, 0xfc, !PT ;  /* 0x0000005807137812 */ /* 0x000fe200078efcff */
[--C-:B------:R-:W-:Y:S01]  /*0ec0*/  @!P2 IMAD.IADD R13, R13, 0x1, -R2.reuse ;  /* 0x000000010d0da824 */ /* 0x100fe200078e0a02 */
[C---:B------:R-:W-:Y:S01]  /*0ed0*/  ISETP.GT.U32.AND P1, PT, R2.reuse, R14, PT ;  /* 0x0000000e0200720c */ /* 0x040fe20003f24070 */
[----:B------:R-:W-:Y:S01]  /*0ee0*/  @!P3 IMAD.IADD R15, R15, 0x1, -R2 ;  /* 0x000000010f0fb824 */ /* 0x000fe200078e0a02 */
[C---:B------:R-:W-:Y:S01]  /*0ef0*/  ISETP.GT.U32.AND P2, PT, R2.reuse, R16, PT ;  /* 0x000000100200720c */ /* 0x040fe20003f44070 */
[----:B------:R-:W-:Y:S01]  /*0f00*/  IMAD.HI.U32 R18, R5, R20, RZ ;  /* 0x0000001405127227 */ /* 0x000fe200078e00ff */
[----:B------:R-:W-:-:S02]  /*0f10*/  ISETP.GT.U32.AND P3, PT, R2, R17, PT ;  /* 0x000000110200720c */ /* 0x000fc40003f64070 */
[----:B------:R-:W-:Y:S01]  /*0f20*/  IABS R50, R54 ;  /* 0x0000003600327213 */ /* 0x000fe20000000000 */
[----:B------:R-:W-:Y:S01]  /*0f30*/  @!P0 IMAD.IADD R12, R12, 0x1, -R2 ;  /* 0x000000010c0c8824 */ /* 0x000fe200078e0a02 */
[----:B------:R-:W-:Y:S01]  /*0f40*/  ISETP.GE.AND P0, PT, R21, RZ, PT ;  /* 0x000000ff1500720c */ /* 0x000fe20003f06270 */
[----:B------:R-:W-:Y:S01]  /*0f50*/  IMAD.MOV R21, RZ, RZ, -R18 ;  /* 0x000000ffff157224 */ /* 0x000fe200078e0a12 */
[C---:B------:R-:W-:Y:S01]  /*0f60*/  LOP3.LUT R55, R7.reuse, 0x140, RZ, 0xfc, !PT ;  /* 0x0000014007377812 */ /* 0x040fe200078efcff */
[----:B------:R-:W-:Y:S01]  /*0f70*/  @!P6 IMAD.MOV R12, RZ, RZ, -R12 ;  /* 0x000000ffff0ce224 */ /* 0x000fe200078e0a0c */
[----:B------:R-:W-:Y:S01]  /*0f80*/  ISETP.GE.AND P6, PT, R22, RZ, PT ;  /* 0x000000ff1600720c */ /* 0x000fe20003fc6270 */
[--C-:B------:R-:W-:Y:S01]  /*0f90*/  @!P1 IMAD.IADD R14, R14, 0x1, -R2.reuse ;  /* 0x000000010e0e9824 */ /* 0x100fe200078e0a02 */
[----:B------:R-:W-:Y:S01]  /*0fa0*/  ISETP.GE.AND P1, PT, R24, RZ, PT ;  /* 0x000000ff1800720c */ /* 0x000fe20003f26270 */
[----:B------:R-:W-:Y:S01]  /*0fb0*/  @!P2 IMAD.IADD R16, R16, 0x1, -R2 ;  /* 0x000000011010a824 */ /* 0x000fe200078e0a02 */
[----:B------:R-:W-:Y:S01]  /*0fc0*/  IABS R24, R26 ;  /* 0x0000001a00187213 */ /* 0x000fe20000000000 */
[C---:B------:R-:W-:Y:S01]  /*0fd0*/  IMAD R18, R2.reuse, R21, R20 ;  /* 0x0000001502127224 */ /* 0x040fe200078e0214 */
[----:B------:R-:W-:Y:S01]  /*0fe0*/  LOP3.LUT R20, R7, 0x60, RZ, 0xfc, !PT ;  /* 0x0000006007147812 */ /* 0x000fe200078efcff */
[----:B------:R-:W-:Y:S01]  /*0ff0*/  @!P3 IMAD.IADD R17, R17, 0x1, -R2 ;  /* 0x000000011111b824 */ /* 0x000fe200078e0a02 */
[----:B------:R-:W-:Y:S01]  /*1000*/  IABS R21, R19 ;  /* 0x0000001300157213 */ /* 0x000fe20000000000 */
[----:B------:R-:W-:Y:S01]  /*1010*/  @!P5 IMAD.MOV R14, RZ, RZ, -R14 ;  /* 0x000000ffff0ed224 */ /* 0x000fe200078e0a0e */
[----:B------:R-:W-:Y:S01]  /*1020*/  ISETP.GT.U32.AND P2, PT, R2, R16, PT ;  /* 0x000000100200720c */ /* 0x000fe20003f44070 */
[----:B------:R-:W-:Y:S01]  /*1030*/  @!P0 IMAD.MOV R15, RZ, RZ, -R15 ;  /* 0x000000ffff0f8224 */ /* 0x000fe200078e0a0f */
[----:B------:R-:W-:Y:S01]  /*1040*/  ISETP.GE.AND P5, PT, R19, RZ, PT ;  /* 0x000000ff1300720c */ /* 0x000fe20003fa6270 */
[----:B------:R-:W-:Y:S01]  /*1050*/  IMAD.HI.U32 R19, R5, R21, RZ ;  /* 0x0000001505137227 */ /* 0x000fe200078e00ff */
[----:B------:R-:W-:-:S02]  /*1060*/  IABS R22, R20 ;  /* 0x0000001400167213 */ /* 0x000fc40000000000 */
[----:B------:R-:W-:Y:S01]  /*1070*/  ISETP.GT.U32.AND P3, PT, R2, R17, PT ;  /* 0x000000110200720c */ /* 0x000fe20003f64070 */
[----:B------:R-:W-:Y:S01]  /*1080*/  IMAD.MOV R19, RZ, RZ, -R19 ;  /* 0x000000ffff137224 */ /* 0x000fe200078e0a13 */
[----:B------:R-:W-:Y:S01]  /*1090*/  ISETP.GE.AND P0, PT, R20, RZ, PT ;  /* 0x000000ff1400720c */ /* 0x000fe20003f06270 */
[----:B------:R-:W-:Y:S01]  /*10a0*/  IMAD.HI.U32 R20, R5, R22, RZ ;  /* 0x0000001605147227 */ /* 0x000fe200078e00ff */
[C---:B------:R-:W-:Y:S02]  /*10b0*/  LOP3.LUT R56, R7.reuse, 0x160, RZ, 0xfc, !PT ;  /* 0x0000016007387812 */ /* 0x040fe400078efcff */
[----:B------:R-:W-:Y:S01]  /*10c0*/  LOP3.LUT R58, R7, 0x178, RZ, 0xfc, !PT ;  /* 0x00000178073a7812 */ /* 0x000fe200078efcff */
[----:B------:R-:W-:Y:S01]  /*10d0*/  @!P4 IMAD.MOV R13, RZ, RZ, -R13 ;  /* 0x000000ffff0dc224 */ /* 0x000fe200078e0a0d */
[----:B------:R-:W-:Y:S01]  /*10e0*/  ISETP.GE.AND P4, PT, R23, RZ, PT ;  /* 0x000000ff1700720c */ /* 0x000fe20003f86270 */
[----:B------:R-:W-:Y:S01]  /*10f0*/  IMAD.MOV R23, RZ, RZ, -R20 ;  /* 0x000000ffff177224 */ /* 0x000fe200078e0a14 */
[----:B------:R-:W-:Y:S01]  /*1100*/  IABS R57, R56 ;  /* 0x0000003800397213 */ /* 0x000fe20000000000 */
[----:B------:R-:W-:Y:S01]  /*1110*/  IMAD R19, R2, R19, R21 ;  /* 0x0000001302137224 */ /* 0x000fe200078e0215 */
[----:B------:R-:W-:Y:S01]  /*1120*/  IABS R63, R58 ;  /* 0x0000003a003f7213 */ /* 0x000fe20000000000 */
[----:B------:R-:W-:Y:S01]  /*1130*/  @!P2 IMAD.IADD R16, R16, 0x1, -R2 ;  /* 0x000000011010a824 */ /* 0x000fe200078e0a02 */
[C---:B------:R-:W-:Y:S01]  /*1140*/  ISETP.GT.U32.AND P2, PT, R2.reuse, R18, PT ;  /* 0x000000120200720c */ /* 0x040fe20003f44070 */
[C---:B------:R-:W-:Y:S01]  /*1150*/  IMAD R20, R2.reuse, R23, R22 ;  /* 0x0000001702147224 */ /* 0x040fe200078e0216 */
[----:B------:R-:W-:Y:S01]  /*1160*/  LOP3.LUT R60, R7, 0x180, RZ, 0xfc, !PT ;  /* 0x00000180073c7812 */ /* 0x000fe200078efcff */
[----:B------:R-:W-:Y:S01]  /*1170*/  @!P3 IMAD.IADD R17, R17, 0x1, -R2 ;  /* 0x000000011111b824 */ /* 0x000fe200078e0a02 */
[C---:B------:R-:W-:Y:S01]  /*1180*/  ISETP.GT.U32.AND P3, PT, R2.reuse, R19, PT ;  /* 0x000000130200720c */ /* 0x040fe20003f64070 */
[----:B------:R-:W-:Y:S01]  /*1190*/  @!P6 IMAD.MOV R16, RZ, RZ, -R16 ;  /* 0x000000ffff10e224 */ /* 0x000fe200078e0a10 */
[----:B------:R-:W-:Y:S01]  /*11a0*/  ISETP.GT.U32.AND P6, PT, R2, R20, PT ;  /* 0x000000140200720c */ /* 0x000fe20003fc4070 */
[----:B------:R-:W-:Y:S01]  /*11b0*/  IMAD.HI.U32 R21, R5, R24, RZ ;  /* 0x0000001805157227 */ /* 0x000fe200078e00ff */
[----:B------:R-:W-:-:S02]  /*11c0*/  IABS R65, R60 ;  /* 0x0000003c00417213 */ /* 0x000fc40000000000 */
[----:B------:R-:W-:Y:S01]  /*11d0*/  LOP3.LUT R62, R7, 0x1d0, RZ, 0xfc, !PT ;  /* 0x000001d0073e7812 */ /* 0x000fe200078efcff */
[----:B------:R-:W-:Y:S01]  /*11e0*/  IMAD.HI.U32 R22, R5, R25, RZ ;  /* 0x0000001905167227 */ /* 0x000fe200078e00ff */
[----:B------:R-:W-:Y:S02]  /*11f0*/  LOP3.LUT R64, R7, 0x1d8, RZ, 0xfc, !PT ;  /* 0x000001d807407812 */ /* 0x000fe400078efcff */
[----:B------:R-:W-:Y:S01]  /*1200*/  IABS R83, R62 ;  /* 0x0000003e00537213 */ /* 0x000fe20000000000 */
[----:B------:R-:W-:Y:S01]  /*1210*/  IMAD.MOV R21, RZ, RZ, -R21 ;  /* 0x000000ffff157224 */ /* 0x000fe200078e0a15 */
[----:B------:R-:W-:Y:S01]  /*1220*/  IABS R85, R64 ;  /* 0x0000004000557213 */ /* 0x000fe20000000000 */
[--C-:B------:R-:W-:Y:S01]  /*1230*/  @!P3 IMAD.IADD R19, R19, 0x1, -R2.reuse ;  /* 0x000000011313b824 */ /* 0x100fe200078e0a02 */
[C---:B------:R-:W-:Y:S01]  /*1240*/  LOP3.LUT R66, R7.reuse, 0x1e0, RZ, 0xfc, !PT ;  /* 0x000001e007427812 */ /* 0x040fe200078efcff */
[----:B------:R-:W-:Y:S01]  /*1250*/  @!P6 IMAD.IADD R20, R20, 0x1, -R2 ;  /* 0x000000011414e824 */ /* 0x000fe200078e0a02 */
[----:B------:R-:W-:Y:S01]  /*1260*/  LOP3.LUT R68, R7, 0x1e8, RZ, 0xfc, !PT ;  /* 0x000001e807447812 */ /* 0x000fe200078efcff */
[----:B------:R-:W-:Y:S01]  /*1270*/  @!P4 IMAD.MOV R17, RZ, RZ, -R17 ;  /* 0x000000ffff11c224 */ /* 0x000fe200078e0a11 */
[C---:B------:R-:W-:Y:S01]  /*1280*/  ISETP.GT.U32.AND P3, PT, R2.reuse, R19, PT ;  /* 0x000000130200720c */ /* 0x040fe20003f64070 */
[----:B------:R-:W-:Y:S01]  /*1290*/  IMAD.MOV R22, RZ, RZ, -R22 ;  /* 0x000000ffff167224 */ /* 0x000fe200078e0a16 */
[C---:B------:R-:W-:Y:S01]  /*12a0*/  ISETP.GT.U32.AND P6, PT, R2.reuse, R20, PT ;  /* 0x000000140200720c */ /* 0x040fe20003fc4070 */
[----:B------:R-:W-:Y:S01]  /*12b0*/  IMAD R21, R2, R21, R24 ;  /* 0x0000001502157224 */ /* 0x000fe200078e0218 */
[----:B------:R-:W-:Y:S01]  /*12c0*/  ISETP.GE.AND P4, PT, R26, RZ, PT ;  /* 0x000000ff1a00720c */ /* 0x000fe20003f86270 */
[----:B------:R-:W-:Y:S01]  /*12d0*/  IMAD R22, R2, R22, R25 ;  /* 0x0000001602167224 */ /* 0x000fe200078e0219 */
[----:B------:R-:W-:Y:S01]  /*12e0*/  IABS R26, R33 ;  /* 0x00000021001a7213 */ /* 0x000fe20000000000 */
[----:B------:R-:W-:-:S04]  /*12f0*/  IMAD.HI.U32 R24, R5, R28, RZ ;  /* 0x0000001c05187227 */ /* 0x000fc800078e00ff */
[----:B------:R-:W-:-:S04]  /*1300*/  IMAD.HI.U32 R23, R5, R26, RZ ;  /* 0x0000001a05177227 */ /* 0x000fc800078e00ff */
[--C-:B------:R-:W-:Y:S01]  /*1310*/  @!P3 IMAD.IADD R19, R19, 0x1, -R2.reuse ;  /* 0x000000011313b824 */ /* 0x100fe200078e0a02 */
[----:B------:R-:W-:Y:S01]  /*1320*/  ISETP.GT.U32.AND P3, PT, R2, R21, PT ;  /* 0x000000150200720c */ /* 0x000fe20003f64070 */
[----:B------:R-:W-:Y:S01]  /*1330*/  @!P6 IMAD.IADD R20, R20, 0x1, -R2 ;  /* 0x000000011414e824 */ /* 0x000fe200078e0a02 */
[C---:B------:R-:W-:Y:S01]  /*1340*/  ISETP.GT.U32.AND P6, PT, R2.reuse, R22, PT ;  /* 0x000000160200720c */ /* 0x040fe20003fc4070 */
[----:B------:R-:W-:Y:S02]  /*1350*/  IMAD.MOV R23, RZ, RZ, -R23 ;  /* 0x000000ffff177224 */ /* 0x000fe400078e0a17 */
[----:B------:R-:W-:Y:S02]  /*1360*/  IMAD.MOV R29, RZ, RZ, -R24 ;  /* 0x000000ffff1d7224 */ /* 0x000fe400078e0a18 */
[----:B------:R-:W-:Y:S02]  /*1370*/  IMAD R23, R2, R23, R26 ;  /* 0x0000001702177224 */ /* 0x000fe400078e021a */
[----:B------:R-:W-:-:S02]  /*1380*/  @!P2 IMAD.IADD R18, R18, 0x1, -R2 ;  /* 0x000000011212a824 */ /* 0x000fc400078e0a02 */
[C---:B------:R-:W-:Y:S02]  /*1390*/  IMAD R24, R2.reuse, R29, R28 ;  /* 0x0000001d02187224 */ /* 0x040fe400078e021c */
[--C-:B------:R-:W-:Y:S01]  /*13a0*/  @!P3 IMAD.IADD R21, R21, 0x1, -R2.reuse ;  /* 0x000000011515b824 */ /* 0x100fe200078e0a02 */
[----:B------:R-:W-:Y:S01]  /*13b0*/  ISETP.GT.U32.AND P3, PT, R2, R23, PT ;  /* 0x000000170200720c */ /* 0x000fe20003f64070 */
[----:B------:R-:W-:Y:S01]  /*13c0*/  @!P6 IMAD.IADD R22, R22, 0x1, -R2 ;  /* 0x000000011616e824 */ /* 0x000fe200078e0a02 */
[C---:B------:R-:W-:Y:S01]  /*13d0*/  ISETP.GT.U32.AND P2, PT, R2.reuse, R18, PT ;  /* 0x000000120200720c */ /* 0x040fe20003f44070 */
[----:B------:R-:W-:Y:S01]  /*13e0*/  IMAD.HI.U32 R25, R5, R30, RZ ;  /* 0x0000001e05197227 */ /* 0x000fe200078e00ff */
[----:B------:R-:W-:-:S03]  /*13f0*/  ISETP.GT.U32.AND P6, PT, R2, R24, PT ;  /* 0x000000180200720c */ /* 0x000fc60003fc4070 */
[----:B------:R-:W-:Y:S02]  /*1400*/  IMAD.MOV R25, RZ, RZ, -R25 ;  /* 0x000000ffff197224 */ /* 0x000fe400078e0a19 */
[----:B------:R-:W-:Y:S02]  /*1410*/  @!P0 IMAD.MOV R20, RZ, RZ, -R20 ;  /* 0x000000ffff148224 */ /* 0x000fe400078e0a14 */
[C---:B------:R-:W-:Y:S01]  /*1420*/  IMAD R25, R2.reuse, R25, R30 ;  /* 0x0000001902197224 */ /* 0x040fe200078e021e */
[----:B------:R-:W-:Y:S01]  /*1430*/  IABS R30, R38 ;  /* 0x00000026001e7213 */ /* 0x000fe20000000000 */
[--C-:B------:R-:W-:Y:S01]  /*1440*/  @!P3 IMAD.IADD R23, R23, 0x1, -R2.reuse ;  /* 0x000000011717b824 */ /* 0x100fe200078e0a02 */
[----:B------:R-:W-:Y:S01]  /*1450*/  ISETP.GT.U32.AND P3, PT, R2, R21, PT ;  /* 0x000000150200720c */ /* 0x000fe20003f64070 */
[--C-:B------:R-:W-:Y:S01]  /*1460*/  @!P2 IMAD.IADD R18, R18, 0x1, -R2.reuse ;  /* 0x000000011212a824 */ /* 0x100fe200078e0a02 */
[----:B------:R-:W-:Y:S01]  /*1470*/  ISETP.GE.AND P2, PT, R27, RZ, PT ;  /* 0x000000ff1b00720c */ /* 0x000fe20003f46270 */
[----:B------:R-:W-:Y:S01]  /*1480*/  @!P6 IMAD.IADD R24, R24, 0x1, -R2 ;  /* 0x000000011818e824 */ /* 0x000fe200078e0a02 */
[C---:B------:R-:W-:Y:S01]  /*1490*/  ISETP.GT.U32.AND P6, PT, R2.reuse, R23, PT ;  /* 0x000000170200720c */ /* 0x040fe20003fc4070 */
[----:B------:R-:W-:Y:S01]  /*14a0*/  IMAD.HI.U32 R27, R5, R32, RZ ;  /* 0x00000020051b7227 */ /* 0x000fe200078e00ff */
[----:B------:R-:W-:-:S03]  /*14b0*/  ISETP.GT.U32.AND P0, PT, R2, R25, PT ;  /* 0x000000190200720c */ /* 0x000fc60003f04070 */
[----:B------:R-:W-:Y:S01]  /*14c0*/  @!P1 IMAD.MOV R18, RZ, RZ, -R18 ;  /* 0x000000ffff129224 */ /* 0x000fe200078e0a12 */
[C---:B------:R-:W-:Y:S01]  /*14d0*/  ISETP.GT.U32.AND P1, PT, R2.reuse, R22, PT ;  /* 0x000000160200720c */ /* 0x040fe20003f24070 */
[----:B------:R-:W-:Y:S02]  /*14e0*/  IMAD.MOV R27, RZ, RZ, -R27 ;  /* 0x000000ffff1b7224 */ /* 0x000fe400078e0a1b */
[----:B------:R-:W-:Y:S01]  /*14f0*/  @!P5 IMAD.MOV R19, RZ, RZ, -R19 ;  /* 0x000000ffff13d224 */ /* 0x000fe200078e0a13 */
[----:B------:R-:W-:Y:S01]  /*1500*/  ISETP.GT.U32.AND P5, PT, R2, R24, PT ;  /* 0x000000180200720c */ /* 0x000fe20003fa4070 */
[----:B------:R-:W-:-:S04]  /*1510*/  IMAD.HI.U32 R26, R5, R31, RZ ;  /* 0x0000001f051a7227 */ /* 0x000fc800078e00ff */
[C---:B------:R-:W-:Y:S01]  /*1520*/  IMAD R27, R2.reuse, R27, R32 ;  /* 0x0000001b021b7224 */ /* 0x040fe200078e0220 */
[----:B------:R-:W-:Y:S01]  /*1530*/  IABS R32, R39 ;  /* 0x0000002700207213 */ /* 0x000fe20000000000 */
[----:B------:R-:W-:Y:S02]  /*1540*/  IMAD.MOV R26, RZ, RZ, -R26 ;  /* 0x000000ffff1a7224 */ /* 0x000fe400078e0a1a */
[--C-:B------:R-:W-:Y:S02]  /*1550*/  @!P3 IMAD.IADD R21, R21, 0x1, -R2.reuse ;  /* 0x000000011515b824 */ /* 0x100fe400078e0a02 */
[--C-:B------:R-:W-:Y:S01]  /*1560*/  @!P6 IMAD.IADD R23, R23, 0x1, -R2.reuse ;  /* 0x000000011717e824 */ /* 0x100fe200078e0a02 */
[C---:B------:R-:W-:Y:S01]  /*1570*/  ISETP.GT.U32.AND P6, PT, R2.reuse, R27, PT ;  /* 0x0000001b0200720c */ /* 0x040fe20003fc4070 */
[--C-:B------:R-:W-:Y:S01]  /*1580*/  @!P0 IMAD.IADD R25, R25, 0x1, -R2.reuse ;  /* 0x0000000119198824 */ /* 0x100fe200078e0a02 */
[----:B------:R-:W-:Y:S01]  /*1590*/  ISETP.GE.AND P0, PT, R35, RZ, PT ;  /* 0x000000ff2300720c */ /* 0x000fe20003f06270 */
[----:B------:R-:W-:Y:S01]  /*15a0*/  IMAD R26, R2, R26, R31 ;  /* 0x0000001a021a7224 */ /* 0x000fe200078e021f */
[----:B------:R-:W-:Y:S01]  /*15b0*/  LOP3.LUT R35, R7, 0xb8, RZ, 0xfc, !PT ;  /* 0x000000b807237812 */ /* 0x000fe200078efcff */
[----:B------:R-:W-:Y:S01]  /*15c0*/  @!P1 IMAD.IADD R22, R22, 0x1, -R2 ;  /* 0x0000000116169824 */ /* 0x000fe200078e0a02 */
[----:B------:R-:W-:Y:S01]  /*15d0*/  ISETP.GE.AND P1, PT, R33, RZ, PT ;  /* 0x000000ff2100720c */ /* 0x000fe20003f26270 */
[----:B------:R-:W-:Y:S01]  /*15e0*/  @!P4 IMAD.MOV R21, RZ, RZ, -R21 ;  /* 0x000000ffff15c224 */ /* 0x000fe200078e0a15 */
[C---:B------:R-:W-:Y:S01]  /*15f0*/  ISETP.GT.U32.AND P4, PT, R2.reuse, R25, PT ;  /* 0x000000190200720c */ /* 0x040fe20003f84070 */
[----:B------:R-:W-:Y:S01]  /*1600*/  IMAD.HI.U32 R28, R5, R30, RZ ;  /* 0x0000001e051c7227 */ /* 0x000fe200078e00ff */
[----:B------:R-:W-:-:S03]  /*1610*/  ISETP.GT.U32.AND P3, PT, R2, R26, PT ;  /* 0x0000001a0200720c */ /* 0x000fc60003f64070 */
[----:B------:R-:W-:-:S04]  /*1620*/  IMAD.HI.U32 R29, R5, R32, RZ ;  /* 0x00000020051d7227 */ /* 0x000fc800078e00ff */
[----:B------:R-:W-:Y:S01]  /*1630*/  @!P5 IMAD.IADD R24, R24, 0x1, -R2 ;  /* 0x000000011818d824 */ /* 0x000fe200078e0a02 */
[----:B------:R-:W-:Y:S01]  /*1640*/  ISETP.GE.AND P5, PT, R34, RZ, PT ;  /* 0x000000ff2200720c */ /* 0x000fe20003fa6270 */
[----:B------:R-:W-:Y:S01]  /*1650*/  IMAD.MOV R31, RZ, RZ, -R28 ;  /* 0x000000ffff1f7224 */ /* 0x000fe200078e0a1c */
[----:B------:R-:W-:Y:S01]  /*1660*/  IABS R34, R35 ;  /* 0x0000002300227213 */ /* 0x000fe20000000000 */
[----:B------:R-:W-:Y:S02]  /*1670*/  IMAD.MOV R29, RZ, RZ, -R29 ;  /* 0x000000ffff1d7224 */ /* 0x000fe400078e0a1d */
[C---:B------:R-:W-:Y:S01]  /*1680*/  IMAD R28, R2.reuse, R31, R30 ;  /* 0x0000001f021c7224 */ /* 0x040fe200078e021e */
[----:B------:R-:W-:Y:S01]  /*1690*/  LOP3.LUT R31, R7, 0xb0, RZ, 0xfc, !PT ;  /* 0x000000b0071f7812 */ /* 0x000fe200078efcff */
[C---:B------:R-:W-:Y:S02]  /*16a0*/  IMAD R29, R2.reuse, R29, R32 ;  /* 0x0000001d021d7224 */ /* 0x040fe400078e0220 */
[--C-:B------:R-:W-:Y:S01]  /*16b0*/  @!P6 IMAD.IADD R27, R27, 0x1, -R2.reuse ;  /* 0x000000011b1be824 */ /* 0x100fe200078e0a02 */
[----:B------:R-:W-:Y:S01]  /*16c0*/  IABS R32, R31 ;  /* 0x0000001f00207213 */ /* 0x000fe20000000000 */
[----:B------:R-:W-:Y:S01]  /*16d0*/  @!P1 IMAD.MOV R23, RZ, RZ, -R23 ;  /* 0x000000ffff179224 */ /* 0x000fe200078e0a17 */
[C---:B------:R-:W-:Y:S01]  /*16e0*/  ISETP.GT.U32.AND P1, PT, R2.reuse, R28, PT ;  /* 0x0000001c0200720c */ /* 0x040fe20003f24070 */
[--C-:B------:R-:W-:Y:S01]  /*16f0*/  @!P4 IMAD.IADD R25, R25, 0x1, -R2.reuse ;  /* 0x000000011919c824 */ /* 0x100fe200078e0a02 */
[----:B------:R-:W-:Y:S01]  /*1700*/  ISETP.GT.U32.AND P6, PT, R2, R27, PT ;  /* 0x0000001b0200720c */ /* 0x000fe20003fc4070 */
[----:B------:R-:W-:Y:S01]  /*1710*/  @!P3 IMAD.IADD R26, R26, 0x1, -R2 ;  /* 0x000000011a1ab824 */ /* 0x000fe200078e0a02 */
[----:B------:R-:W-:Y:S01]  /*1720*/  ISETP.GT.U32.AND P4, PT, R2, R29, PT ;  /* 0x0000001d0200720c */ /* 0x000fe20003f84070 */
[----:B------:R-:W-:Y:S01]  /*1730*/  @!P5 IMAD.MOV R24, RZ, RZ, -R24 ;  /* 0x000000ffff18d224 */ /* 0x000fe200078e0a18 */
[----:B------:R-:W-:Y:S01]  /*1740*/  ISETP.GE.AND P5, PT, R37, RZ, PT ;  /* 0x000000ff2500720c */ /* 0x000fe20003fa6270 */
[----:B------:R-:W-:Y:S01]  /*1750*/  IMAD.HI.U32 R30, R5, R32, RZ ;  /* 0x00000020051e7227 */ /* 0x000fe200078e00ff */
[----:B------:R-:W-:-:S03]  /*1760*/  ISETP.GE.AND P3, PT, R36, RZ, PT ;  /* 0x000000ff2400720c */ /* 0x000fc60003f66270 */
[----:B------:R-:W-:Y:S01]  /*1770*/  @!P2 IMAD.MOV R22, RZ, RZ, -R22 ;  /* 0x000000ffff16a224 */ /* 0x000fe200078e0a16 */
[----:B------:R-:W-:Y:S01]  /*1780*/  ISETP.GT.U32.AND P2, PT, R2, R26, PT ;  /* 0x0000001a0200720c */ /* 0x000fe20003f44070 */
[----:B------:R-:W-:Y:S02]  /*1790*/  IMAD.MOV R33, RZ, RZ, -R30 ;  /* 0x000000ffff217224 */ /* 0x000fe400078e0a1e */
[--C-:B------:R-:W-:Y:S01]  /*17a0*/  @!P6 IMAD.IADD R27, R27, 0x1, -R2.reuse ;  /* 0x000000011b1be824 */ /* 0x100fe200078e0a02 */
[----:B------:R-:W-:Y:S01]  /*17b0*/  ISETP.GE.AND P6, PT, R39, RZ, PT ;  /* 0x000000ff2700720c */ /* 0x000fe20003fc6270 */
[--C-:B------:R-:W-:Y:S01]  /*17c0*/  @!P1 IMAD.IADD R28, R28, 0x1, -R2.reuse ;  /* 0x000000011c1c9824 */ /* 0x100fe200078e0a02 */
[----:B------:R-:W-:Y:S01]  /*17d0*/  ISETP.GE.AND P1, PT, R31, RZ, PT ;  /* 0x000000ff1f00720c */ /* 0x000fe20003f26270 */
[----:B------:R-:W-:Y:S01]  /*17e0*/  @!P4 IMAD.IADD R29, R29, 0x1, -R2 ;  /* 0x000000011d1dc824 */ /* 0x000fe200078e0a02 */
[----:B------:R-:W-:Y:S01]  /*17f0*/  IABS R39, R42 ;  /* 0x0000002a00277213 */ /* 0x000fe20000000000 */
[C---:B------:R-:W-:Y:S01]  /*1800*/  IMAD R30, R2.reuse, R33, R32 ;  /* 0x00000021021e7224 */ /* 0x040fe200078e0220 */
[----:B------:R-:W-:Y:S01]  /*1810*/  LOP3.LUT R32, R7, 0xc0, RZ, 0xfc, !PT ;  /* 0x000000c007207812 */ /* 0x000fe200078efcff */
[----:B------:R-:W-:Y:S01]  /*1820*/  @!P0 IMAD.MOV R25, RZ, RZ, -R25 ;  /* 0x000000ffff198224 */ /* 0x000fe200078e0a19 */
[C---:B------:R-:W-:Y:S01]  /*1830*/  ISETP.GT.U32.AND P0, PT, R2.reuse, R28, PT ;  /* 0x0000001c0200720c */ /* 0x040fe20003f04070 */
[----:B------:R-:W-:Y:S01]  /*1840*/  @!P5 IMAD.MOV R27, RZ, RZ, -R27 ;  /* 0x000000ffff1bd224 */ /* 0x000fe200078e0a1b */
[C---:B------:R-:W-:Y:S01]  /*1850*/  ISETP.GT.U32.AND P4, PT, R2.reuse, R29, PT ;  /* 0x0000001d0200720c */ /* 0x040fe20003f84070 */
[----:B------:R-:W-:Y:S01]  /*1860*/  IMAD.HI.U32 R31, R5, R34, RZ ;  /* 0x00000022051f7227 */ /* 0x000fe200078e00ff */
[----:B------:R-:W-:-:S02]  /*1870*/  ISETP.GT.U32.AND P5, PT, R2, R30, PT ;  /* 0x0000001e0200720c */ /* 0x000fc40003fa4070 */
[C---:B------:R-:W-:Y:S01]  /*1880*/  LOP3.LUT R33, R7.reuse, 0xc8, RZ, 0xfc, !PT ;  /* 0x000000c807217812 */ /* 0x040fe200078efcff */
[----:B------:R-:W-:Y:S01]  /*1890*/  @!P2 IMAD.IADD R26, R26, 0x1, -R2 ;  /* 0x000000011a1aa824 */ /* 0x000fe200078e0a02 */
[----:B------:R-:W-:Y:S01]  /*18a0*/  ISETP.GE.AND P2, PT, R38, RZ, PT ;  /* 0x000000ff2600720c */ /* 0x000fe20003f46270 */
[----:B------:R-:W-:Y:S01]  /*18b0*/  IMAD.MOV R31, RZ, RZ, -R31 ;  /* 0x000000ffff1f7224 */ /* 0x000fe200078e0a1f */
[----:B------:R-:W-:Y:S01]  /*18c0*/  LOP3.LUT R38, R7, 0xd0, RZ, 0xfc, !PT ;  /* 0x000000d007267812 */ /* 0x000fe200078efcff */
[----:B------:R-:W-:Y:S01]  /*18d0*/  @!P3 IMAD.MOV R26, RZ, RZ, -R26 ;  /* 0x000000ffff1ab224 */ /* 0x000fe200078e0a1a */
[----:B------:R-:W-:Y:S01]  /*18e0*/  ISETP.GE.AND P3, PT, R35, RZ, PT ;  /* 0x000000ff2300720c */ /* 0x000fe20003f66270 */
[----:B------:R-:W-:Y:S01]  /*18f0*/  IMAD R31, R2, R31, R34 ;  /* 0x0000001f021f7224 */ /* 0x000fe200078e0222 */
[----:B------:R-:W-:Y:S01]  /*1900*/  IABS R35, R32 ;  /* 0x0000002000237213 */ /* 0x000fe20000000000 */
[--C-:B------:R-:W-:Y:S01]  /*1910*/  @!P0 IMAD.IADD R28, R28, 0x1, -R2.reuse ;  /* 0x000000011c1c8824 */ /* 0x100fe200078e0a02 */
[----:B------:R-:W-:Y:S01]  /*1920*/  ISETP.GE.AND P0, PT, R32, RZ, PT ;  /* 0x000000ff2000720c */ /* 0x000fe20003f06270 */
[--C-:B------:R-:W-:Y:S01]  /*1930*/  @!P4 IMAD.IADD R29, R29, 0x1, -R2.reuse ;  /* 0x000000011d1dc824 */ /* 0x100fe200078e0a02 */
[----:B------:R-:W-:Y:S01]  /*1940*/  ISETP.GT.U32.AND P4, PT, R2, R31, PT ;  /* 0x0000001f0200720c */ /* 0x000fe20003f84070 */
[----:B------:R-:W-:Y:S01]  /*1950*/  @!P5 IMAD.IADD R30, R30, 0x1, -R2 ;  /* 0x000000011e1ed824 */ /* 0x000fe200078e0a02 */
[----:B------:R-:W-:Y:S01]  /*1960*/  IABS R36, R33 ;  /* 0x0000002100247213 */ /* 0x000fe20000000000 */
[----:B------:R-:W-:Y:S01]  /*1970*/  @!P2 IMAD.MOV R28, RZ, RZ, -R28 ;  /* 0x000000ffff1ca224 */ /* 0x000fe200078e0a1c */
[----:B------:R-:W-:Y:S01]  /*1980*/  IABS R37, R38 ;  /* 0x0000002600257213 */ /* 0x000fe20000000000 */
[----:B------:R-:W-:Y:S01]  /*1990*/  IMAD.HI.U32 R32, R5, R35, RZ ;  /* 0x0000002305207227 */ /* 0x000fe200078e00ff */
[----:B------:R-:W-:-:S02]  /*19a0*/  ISETP.GT.U32.AND P2, PT, R2, R30, PT ;  /* 0x0000001e0200720c */ /* 0x000fc40003f44070 */
[----:B------:R-:W-:Y:S01]  /*19b0*/  ISETP.GE.AND P5, PT, R33, RZ, PT ;  /* 0x000000ff2100720c */ /* 0x000fe20003fa6270 */
[----:B------:R-:W-:Y:S02]  /*19c0*/  IMAD.MOV R32, RZ, RZ, -R32 ;  /* 0x000000ffff207224 */ /* 0x000fe400078e0a20 */
[----:B------:R-:W-:-:S04]  /*19d0*/  IMAD.HI.U32 R33, R5, R36, RZ ;  /* 0x0000002405217227 */ /* 0x000fc800078e00ff */
[--C-:B------:R-:W-:Y:S02]  /*19e0*/  @!P4 IMAD.IADD R31, R31, 0x1, -R2.reuse ;  /* 0x000000011f1fc824 */ /* 0x100fe400078e0a02 */
[----:B------:R-:W-:Y:S02]  /*19f0*/  IMAD R32, R2, R32, R35 ;  /* 0x0000002002207224 */ /* 0x000fe400078e0223 */
[----:B------:R-:W-:Y:S01]  /*1a00*/  @!P2 IMAD.IADD R30, R30, 0x1, -R2 ;  /* 0x000000011e1ea824 */ /* 0x000fe200078e0a02 */
[C---:B------:R-:W-:Y:S01]  /*1a10*/  ISETP.GT.U32.AND P4, PT, R2.reuse, R31, PT ;  /* 0x0000001f0200720c */ /* 0x040fe20003f84070 */
[----:B------:R-:W-:Y:S01]  /*1a20*/  IMAD.HI.U32 R34, R5, R37, RZ ;  /* 0x0000002505227227 */ /* 0x000fe200078e00ff */
[----:B------:R-:W-:-:S03]  /*1a30*/  ISETP.GT.U32.AND P2, PT, R2, R32, PT ;  /* 0x000000200200720c */ /* 0x000fc60003f44070 */
[----:B------:R-:W-:Y:S02]  /*1a40*/  IMAD.MOV R33, RZ, RZ, -R33 ;  /* 0x000000ffff217224 */ /* 0x000fe400078e0a21 */
[----:B------:R-:W-:Y:S02]  /*1a50*/  IMAD.MOV R34, RZ, RZ, -R34 ;  /* 0x000000ffff227224 */ /* 0x000fe400078e0a22 */
[C---:B------:R-:W-:Y:S02]  /*1a60*/  IMAD R33, R2.reuse, R33, R36 ;  /* 0x0000002102217224 */ /* 0x040fe400078e0224 */
[----:B------:R-:W-:Y:S02]  /*1a70*/  IMAD R34, R2, R34, R37 ;  /* 0x0000002202227224 */ /* 0x000fe400078e0225 */
[----:B------:R-:W-:Y:S01]  /*1a80*/  @!P6 IMAD.MOV R29, RZ, RZ, -R29 ;  /* 0x000000ffff1de224 */ /* 0x000fe200078e0a1d */
[----:B------:R-:W-:Y:S01]  /*1a90*/  ISETP.GE.AND P6, PT, R38, RZ, PT ;  /* 0x000000ff2600720c */ /* 0x000fe20003fc6270 */
[--C-:B------:R-:W-:Y:S01]  /*1aa0*/  @!P4 IMAD.IADD R31, R31, 0x1, -R2.reuse ;  /* 0x000000011f1fc824 */ /* 0x100fe200078e0a02 */
[----:B------:R-:W-:Y:S01]  /*1ab0*/  LOP3.LUT R38, R7, 0xd8, RZ, 0xfc, !PT ;  /* 0x000000d807267812 */ /* 0x000fe200078efcff */
[----:B------:R-:W-:Y:S01]  /*1ac0*/  @!P2 IMAD.IADD R32, R32, 0x1, -R2 ;  /* 0x000000012020a824 */ /* 0x000fe200078e0a02 */
[C---:B------:R-:W-:Y:S01]  /*1ad0*/  ISETP.GT.U32.AND P4, PT, R2.reuse, R33, PT ;  /* 0x000000210200720c */ /* 0x040fe20003f84070 */
[----:B------:R-:W-:Y:S01]  /*1ae0*/  @!P1 IMAD.MOV R30, RZ, RZ, -R30 ;  /* 0x000000ffff1e9224 */ /* 0x000fe200078e0a1e */
[----:B------:R-:W-:Y:S01]  /*1af0*/  ISETP.GT.U32.AND P2, PT, R2, R34, PT ;  /* 0x000000220200720c */ /* 0x000fe20003f44070 */
[----:B------:R-:W-:Y:S01]  /*1b00*/  IMAD.HI.U32 R37, R5, R40, RZ ;  /* 0x0000002805257227 */ /* 0x000fe200078e00ff */
[----:B------:R-:W-:-:S02]  /*1b10*/  IABS R36, R38 ;  /* 0x0000002600247213 */ /* 0x000fc40000000000 */
[----:B------:R-:W-:Y:S01]  /*1b20*/  ISETP.GT.U32.AND P1, PT, R2, R32, PT ;  /* 0x000000200200720c */ /* 0x000fe20003f24070 */
[----:B------:R-:W-:Y:S01]  /*1b30*/  @!P3 IMAD.MOV R31, RZ, RZ, -R31 ;  /* 0x000000ffff1fb224 */ /* 0x000fe200078e0a1f */
[----:B------:R-:W-:Y:S01]  /*1b40*/  ISETP.GE.AND P3, PT, R38, RZ, PT ;  /* 0x000000ff2600720c */ /* 0x000fe20003f66270 */
[----:B------:R-:W-:-:S04]  /*1b50*/  IMAD.HI.U32 R35, R5, R36, RZ ;  /* 0x0000002405237227 */ /* 0x000fc800078e00ff */
[----:B------:R-:W-:Y:S02]  /*1b60*/  IMAD.MOV R35, RZ, RZ, -R35 ;  /* 0x000000ffff237224 */ /* 0x000fe400078e0a23 */
[--C-:B------:R-:W-:Y:S02]  /*1b70*/  @!P4 IMAD.IADD R33, R33, 0x1, -R2.reuse ;  /* 0x000000012121c824 */ /* 0x100fe400078e0a02 */
[----:B------:R-:W-:Y:S02]  /*1b80*/  @!P2 IMAD.IADD R34, R34, 0x1, -R2 ;  /* 0x000000012222a824 */ /* 0x000fe400078e0a02 */
[C---:B------:R-:W-:Y:S01]  /*1b90*/  IMAD R35, R2.reuse, R35, R36 ;  /* 0x0000002302237224 */ /* 0x040fe200078e0224 */
[----:B------:R-:W-:Y:S01]  /*1ba0*/  ISETP.GT.U32.AND P4, PT, R2, R33, PT ;  /* 0x000000210200720c */ /* 0x000fe20003f84070 */
[----:B------:R-:W-:Y:S01]  /*1bb0*/  @!P1 IMAD.IADD R32, R32, 0x1, -R2 ;  /* 0x0000000120209824 */ /* 0x000fe200078e0a02 */
[C---:B------:R-:W-:Y:S01]  /*1bc0*/  ISETP.GT.U32.AND P2, PT, R2.reuse, R34, PT ;  /* 0x000000220200720c */ /* 0x040fe20003f44070 */
[----:B------:R-:W-:Y:S01]  /*1bd0*/  IMAD.HI.U32 R36, R5, R39, RZ ;  /* 0x0000002705247227 */ /* 0x000fe200078e00ff */
[----:B------:R-:W-:-:S03]  /*1be0*/  ISETP.GT.U32.AND P1, PT, R2, R35, PT ;  /* 0x000000230200720c */ /* 0x000fc60003f24070 */
[----:B------:R-:W-:-:S04]  /*1bf0*/  IMAD.HI.U32 R38, R5, R41, RZ ;  /* 0x0000002905267227 */ /* 0x000fc800078e00ff */
[----:B------:R-:W-:Y:S02]  /*1c00*/  IMAD.MOV R37, RZ, RZ, -R37 ;  /* 0x000000ffff257224 */ /* 0x000fe400078e0a25 */
[----:B------:R-:W-:Y:S02]  /*1c10*/  IMAD.MOV R36, RZ, RZ, -R36 ;  /* 0x000000ffff247224 */ /* 0x000fe400078e0a24 */
[----:B------:R-:W-:Y:S02]  /*1c20*/  IMAD.MOV R38, RZ, RZ, -R38 ;  /* 0x000000ffff267224 */ /* 0x000fe400078e0a26 */
[C---:B------:R-:W-:Y:S02]  /*1c30*/  IMAD R37, R2.reuse, R37, R40 ;  /* 0x0000002502257224 */ /* 0x040fe400078e0228 */
[----:B------:R-:W-:Y:S02]  /*1c40*/  IMAD R36, R2, R36, R39 ;  /* 0x0000002402247224 */ /* 0x000fe400078e0227 */
[--C-:B------:R-:W-:Y:S01]  /*1c50*/  @!P4 IMAD.IADD R33, R33, 0x1, -R2.reuse ;  /* 0x000000012121c824 */ /* 0x100fe200078e0a02 */
[----:B------:R-:W-:Y:S01]  /*1c60*/  ISETP.GE.AND P4, PT, R42, RZ, PT ;  /* 0x000000ff2a00720c */ /* 0x000fe20003f86270 */
[----:B------:R-:W-:Y:S01]  /*1c70*/  IMAD R38, R2, R38, R41 ;  /* 0x0000002602267224 */ /* 0x000fe200078e0229 */
[----:B------:R-:W-:Y:S01]  /*1c80*/  LOP3.LUT R42, R7, 0xf8, RZ, 0xfc, !PT ;  /* 0x000000f8072a7812 */ /* 0x000fe200078efcff */
[--C-:B------:R-:W-:Y:S01]  /*1c90*/  @!P2 IMAD.IADD R34, R34, 0x1, -R2.reuse ;  /* 0x000000012222a824 */ /* 0x100fe200078e0a02 */
[C---:B------:R-:W-:Y:S01]  /*1ca0*/  ISETP.GT.U32.AND P2, PT, R2.reuse, R37, PT ;  /* 0x000000250200720c */ /* 0x040fe20003f44070 */
[----:B------:R-:W-:Y:S01]  /*1cb0*/  @!P1 IMAD.IADD R35, R35, 0x1, -R2 ;  /* 0x0000000123239824 */ /* 0x000fe200078e0a02 */
[C---:B------:R-:W-:Y:S01]  /*1cc0*/  ISETP.GT.U32.AND P1, PT, R2.reuse, R36, PT ;  /* 0x000000240200720c */ /* 0x040fe20003f24070 */
[----:B------:R-:W-:Y:S01]  /*1cd0*/  @!P6 IMAD.MOV R34, RZ, RZ, -R34 ;  /* 0x000000ffff22e224 */ /* 0x000fe200078e0a22 */
[----:B------:R-:W-:Y:S01]  /*1ce0*/  ISETP.GT.U32.AND P6, PT, R2, R38, PT ;  /* 0x000000260200720c */ /* 0x000fe20003fc4070 */
[----:B------:R-:W-:Y:S01]  /*1cf0*/  @!P5 IMAD.MOV R33, RZ, RZ, -R33 ;  /* 0x000000ffff21d224 */ /* 0x000fe200078e0a21 */
[----:B------:R-:W-:Y:S01]  /*1d00*/  IABS R40, R42 ;  /* 0x0000002a00287213 */ /* 0x000fe20000000000 */
[----:B------:R-:W-:Y:S01]  /*1d10*/  @!P0 IMAD.MOV R32, RZ, RZ, -R32 ;  /* 0x000000ffff208224 */ /* 0x000fe200078e0a20 */
[----:B------:R-:W-:-:S02]  /*1d20*/  ISETP.GE.AND P5, PT, R43, RZ, PT ;  /* 0x000000ff2b00720c */ /* 0x000fc40003fa6270 */
[----:B------:R-:W-:Y:S01]  /*1d30*/  LOP3.LUT R43, R7, 0x100, RZ, 0xfc, !PT ;  /* 0x00000100072b7812 */ /* 0x000fe200078efcff */
[----:B------:R-:W-:Y:S01]  /*1d40*/  IMAD.HI.U32 R39, R5, R40, RZ ;  /* 0x0000002805277227 */ /* 0x000fe200078e00ff */
[----:B------:R-:W-:Y:S02]  /*1d50*/  ISETP.GT.U32.AND P0, PT, R2, R35, PT ;  /* 0x000000230200720c */ /* 0x000fe40003f04070 */
[----:B------:R-:W-:Y:S01]  /*1d60*/  IABS R41, R43 ;  /* 0x0000002b00297213 */ /* 0x000fe20000000000 */
[--C-:B------:R-:W-:Y:S02]  /*1d70*/  @!P2 IMAD.IADD R37, R37, 0x1, -R2.reuse ;  /* 0x000000012525a824 */ /* 0x100fe400078e0a02 */
[----:B------:R-:W-:Y:S02]  /*1d80*/  IMAD.MOV R39, RZ, RZ, -R39 ;  /* 0x000000ffff277224 */ /* 0x000fe400078e0a27 */
[--C-:B------:R-:W-:Y:S01]  /*1d90*/  @!P1 IMAD.IADD R36, R36, 0x1, -R2.reuse ;  /* 0x0000000124249824 */ /* 0x100fe200078e0a02 */
[----:B------:R-:W-:Y:S01]  /*1da0*/  ISETP.GE.AND P1, PT, R42, RZ, PT ;  /* 0x000000ff2a00720c */ /* 0x000fe20003f26270 */
[----:B------:R-:W-:Y:S01]  /*1db0*/  @!P6 IMAD.IADD R38, R38, 0x1, -R2 ;  /* 0x000000012626e824 */ /* 0x000fe200078e0a02 */
[C---:B------:R-:W-:Y:S01]  /*1dc0*/  ISETP.GT.U32.AND P6, PT, R2.reuse, R37, PT ;  /* 0x000000250200720c */ /* 0x040fe20003fc4070 */
[C---:B------:R-:W-:Y:S01]  /*1dd0*/  IMAD R39, R2.reuse, R39, R40 ;  /* 0x0000002702277224 */ /* 0x040fe200078e0228 */
[----:B------:R-:W-:Y:S01]  /*1de0*/  ISETP.GT.U32.AND P2, PT, R2, R36, PT ;  /* 0x000000240200720c */ /* 0x000fe20003f44070 */
[----:B------:R-:W-:-:S04]  /*1df0*/  IMAD.HI.U32 R40, R5, R41, RZ ;  /* 0x0000002905287227 */ /* 0x000fc800078e00ff */
[----:B------:R-:W-:Y:S02]  /*1e00*/  IMAD.MOV R40, RZ, RZ, -R40 ;  /* 0x000000ffff287224 */ /* 0x000fe400078e0a28 */
[--C-:B------:R-:W-:Y:S01]  /*1e10*/  @!P0 IMAD.IADD R35, R35, 0x1, -R2.reuse ;  /* 0x0000000123238824 */ /* 0x100fe200078e0a02 */
[----:B------:R-:W-:Y:S01]  /*1e20*/  ISETP.GE.AND P0, PT, R44, RZ, PT ;  /* 0x000000ff2c00720c */ /* 0x000fe20003f06270 */
[----:B------:R-:W-:Y:S01]  /*1e30*/  IMAD R40, R2, R40, R41 ;  /* 0x0000002802287224 */ /* 0x000fe200078e0229 */
[----:B------:R-:W-:Y:S01]  /*1e40*/  IABS R44, R46 ;  /* 0x0000002e002c7213 */ /* 0x000fe20000000000 */
[--C-:B------:R-:W-:Y:S02]  /*1e50*/  @!P6 IMAD.IADD R37, R37, 0x1, -R2.reuse ;  /* 0x000000012525e824 */ /* 0x100fe400078e0a02 */
[----:B------:R-:W-:Y:S01]  /*1e60*/  @!P2 IMAD.IADD R36, R36, 0x1, -R2 ;  /* 0x000000012424a824 */ /* 0x000fe200078e0a02 */
[C---:B------:R-:W-:Y:S01]  /*1e70*/  ISETP.GT.U32.AND P6, PT, R2.reuse, R40, PT ;  /* 0x000000280200720c */ /* 0x040fe20003fc4070 */
[----:B------:R-:W-:Y:S01]  /*1e80*/  @!P3 IMAD.MOV R35, RZ, RZ, -R35 ;  /* 0x000000ffff23b224 */ /* 0x000fe200078e0a23 */
[C---:B------:R-:W-:Y:S01]  /*1e90*/  ISETP.GT.U32.AND P2, PT, R2.reuse, R39, PT ;  /* 0x000000270200720c */ /* 0x040fe20003f44070 */
[----:B------:R-:W-:Y:S01]  /*1ea0*/  IMAD.HI.U32 R41, R5, R44, RZ ;  /* 0x0000002c05297227 */ /* 0x000fe200078e00ff */
[----:B------:R-:W-:-:S03]  /*1eb0*/  ISETP.GT.U32.AND P3, PT, R2, R38, PT ;  /* 0x000000260200720c */ /* 0x000fc60003f64070 */
[----:B------:R-:W-:-:S04]  /*1ec0*/  IMAD.HI.U32 R42, R5, R45, RZ ;  /* 0x0000002d052a7227 */ /* 0x000fc800078e00ff */
[----:B------:R-:W-:Y:S02]  /*1ed0*/  IMAD.MOV R41, RZ, RZ, -R41 ;  /* 0x000000ffff297224 */ /* 0x000fe400078e0a29 */
[--C-:B------:R-:W-:Y:S02]  /*1ee0*/  @!P6 IMAD.IADD R40, R40, 0x1, -R2.reuse ;  /* 0x000000012828e824 */ /* 0x100fe400078e0a02 */
[--C-:B------:R-:W-:Y:S01]  /*1ef0*/  @!P2 IMAD.IADD R39, R39, 0x1, -R2.reuse ;  /* 0x000000012727a824 */ /* 0x100fe200078e0a02 */
[----:B------:R-:W-:Y:S01]  /*1f00*/  ISETP.GE.AND P2, PT, R46, RZ, PT ;  /* 0x000000ff2e00720c */ /* 0x000fe20003f46270 */
[----:B------:R-:W-:Y:S01]  /*1f10*/  @!P3 IMAD.IADD R38, R38, 0x1, -R2 ;  /* 0x000000012626b824 */ /* 0x000fe200078e0a02 */
[----:B------:R-:W-:Y:S01]  /*1f20*/  ISETP.GE.AND P3, PT, R43, RZ, PT ;  /* 0x000000ff2b00720c */ /* 0x000fe20003f66270 */
[----:B------:R-:W-:Y:S01]  /*1f30*/  IMAD.MOV R46, RZ, RZ, -R42 ;  /* 0x000000ffff2e7224 */ /* 0x000fe200078e0a2a */
[----:B------:R-:W-:Y:S01]  /*1f40*/  ISETP.GT.U32.AND P6, PT, R2, R40, PT ;  /* 0x000000280200720c */ /* 0x000fe20003fc4070 */
[----:B------:R-:W-:-:S04]  /*1f50*/  IMAD.HI.U32 R43, R5, R47, RZ ;  /* 0x0000002f052b7227 */ /* 0x000fc800078e00ff */
[C---:B------:R-:W-:Y:S02]  /*1f60*/  IMAD R42, R2.reuse, R41, R44 ;  /* 0x00000029022a7224 */ /* 0x040fe400078e022c */
[----:B------:R-:W-:Y:S02]  /*1f70*/  IMAD.MOV R43, RZ, RZ, -R43 ;  /* 0x000000ffff2b7224 */ /* 0x000fe400078e0a2b */
[C---:B------:R-:W-:Y:S01]  /*1f80*/  IMAD R41, R2.reuse, R46, R45 ;  /* 0x0000002e02297224 */ /* 0x040fe200078e022d */
[----:B------:R-:W-:Y:S01]  /*1f90*/  IABS R46, R51 ;  /* 0x00000033002e7213 */ /* 0x000fe20000000000 */
[----:B------:R-:W-:Y:S01]  /*1fa0*/  @!P5 IMAD.MOV R37, RZ, RZ, -R37 ;  /* 0x000000ffff25d224 */ /* 0x000fe200078e0a25 */
[C---:B------:R-:W-:Y:S01]  /*1fb0*/  ISETP.GT.U32.AND P5, PT, R2.reuse, R42, PT ;  /* 0x0000002a0200720c */ /* 0x040fe20003fa4070 */
[----:B------:R-:W-:Y:S01]  /*1fc0*/  @!P4 IMAD.MOV R36, RZ, RZ, -R36 ;  /* 0x000000ffff24c224 */ /* 0x000fe200078e0a24 */
[C---:B------:R-:W-:Y:S01]  /*1fd0*/  ISETP.GT.U32.AND P4, PT, R2.reuse, R39, PT ;  /* 0x000000270200720c */ /* 0x040fe20003f84070 */
[----:B------:R-:W-:-:S02]  /*1fe0*/  IMAD R43, R2, R43, R47 ;  /* 0x0000002b022b7224 */ /* 0x000fc400078e022f */
[----:B------:R-:W-:Y:S01]  /*1ff0*/  @!P0 IMAD.MOV R38, RZ, RZ, -R38 ;  /* 0x000000ffff268224 */ /* 0x000fe200078e0a26 */
[----:B------:R-:W-:Y:S01]  /*2000*/  ISETP.GT.U32.AND P0, PT, R2, R41, PT ;  /* 0x000000290200720c */ /* 0x000fe20003f04070 */
[----:B------:R-:W-:Y:S01]  /*2010*/  @!P6 IMAD.IADD R40, R40, 0x1, -R2 ;  /* 0x000000012828e824 */ /* 0x000fe200078e0a02 */
[----:B------:R-:W-:Y:S01]  /*2020*/  ISETP.GT.U32.AND P6, PT, R2, R43, PT ;  /* 0x0000002b0200720c */ /* 0x000fe20003fc4070 */
[----:B------:R-:W-:-:S04]  /*2030*/  IMAD.HI.U32 R44, R5, R46, RZ ;  /* 0x0000002e052c7227 */ /* 0x000fc800078e00ff */
[--C-:B------:R-:W-:Y:S01]  /*2040*/  @!P5 IMAD.IADD R42, R42, 0x1, -R2.reuse ;  /* 0x000000012a2ad824 */ /* 0x100fe200078e0a02 */
[----:B------:R-:W-:Y:S01]  /*2050*/  ISETP.GE.AND P5, PT, R49, RZ, PT ;  /* 0x000000ff3100720c */ /* 0x000fe20003fa6270 */
[----:B------:R-:W-:Y:S01]  /*2060*/  @!P4 IMAD.IADD R39, R39, 0x1, -R2 ;  /* 0x000000012727c824 */ /* 0x000fe200078e0a02 */
[----:B------:R-:W-:Y:S01]  /*2070*/  ISETP.GE.AND P4, PT, R48, RZ, PT ;  /* 0x000000ff3000720c */ /* 0x000fe20003f86270 */
[----:B------:R-:W-:Y:S01]  /*2080*/  IMAD.MOV R47, RZ, RZ, -R44 ;  /* 0x000000ffff2f7224 */ /* 0x000fe200078e0a2c */
[----:B------:R-:W-:Y:S01]  /*2090*/  IABS R48, R52 ;  /* 0x0000003400307213 */ /* 0x000fe20000000000 */
[--C-:B------:R-:W-:Y:S01]  /*20a0*/  @!P0 IMAD.IADD R41, R41, 0x1, -R2.reuse ;  /* 0x0000000129298824 */ /* 0x100fe200078e0a02 */
[C---:B------:R-:W-:Y:S01]  /*20b0*/  ISETP.GT.U32.AND P0, PT, R2.reuse, R42, PT ;  /* 0x0000002a0200720c */ /* 0x040fe20003f04070 */
[----:B------:R-:W-:Y:S01]  /*20c0*/  @!P6 IMAD.IADD R43, R43, 0x1, -R2 ;  /* 0x000000012b2be824 */ /* 0x000fe200078e0a02 */
[----:B------:R-:W-:Y:S01]  /*20d0*/  IABS R49, R53 ;  /* 0x0000003500317213 */ /* 0x000fe20000000000 */
[----:B------:R-:W-:Y:S01]  /*20e0*/  IMAD.HI.U32 R45, R5, R48, RZ ;  /* 0x00000030052d7227 */ /* 0x000fe200078e00ff */
[----:B------:R-:W-:-:S03]  /*20f0*/  ISETP.GT.U32.AND P6, PT, R2, R41, PT ;  /* 0x000000290200720c */ /* 0x000fc60003fc4070 */
[----:B------:R-:W-:Y:S02]  /*2100*/  IMAD R44, R2, R47, R46 ;  /* 0x0000002f022c7224 */ /* 0x000fe400078e022e */
[----:B------:R-:W-:Y:S02]  /*2110*/  IMAD.MOV R45, RZ, RZ, -R45 ;  /* 0x000000ffff2d7224 */ /* 0x000fe400078e0a2d */
[----:B------:R-:W-:-:S04]  /*2120*/  IMAD.HI.U32 R46, R5, R49, RZ ;  /* 0x00000031052e7227 */ /* 0x000fc800078e00ff */
[----:B------:R-:W-:Y:S01]  /*2130*/  @!P0 IMAD.IADD R42, R42, 0x1, -R2 ;  /* 0x000000012a2a8824 */ /* 0x000fe200078e0a02 */
[C---:B------:R-:W-:Y:S01]  /*2140*/  ISETP.GT.U32.AND P0, PT, R2.reuse, R44, PT ;  /* 0x0000002c0200720c */ /* 0x040fe20003f04070 */
[C---:B------:R-:W-:Y:S01]  /*2150*/  IMAD R45, R2.reuse, R45, R48 ;  /* 0x0000002d022d7224 */ /* 0x040fe200078e0230 */
[----:B------:R-:W-:Y:S01]  /*2160*/  IABS R48, R55 ;  /* 0x0000003700307213 */ /* 0x000fe20000000000 */
[----:B------:R-:W-:Y:S02]  /*2170*/  @!P6 IMAD.IADD R41, R41, 0x1, -R2 ;  /* 0x000000012929e824 */ /* 0x000fe400078e0a02 */
[----:B------:R-:W-:Y:S01]  /*2180*/  IMAD.MOV R46, RZ, RZ, -R46 ;  /* 0x000000ffff2e7224 */ /* 0x000fe200078e0a2e */
[----:B------:R-:W-:Y:S01]  /*2190*/  ISETP.GT.U32.AND P6, PT, R2, R45, PT ;  /* 0x0000002d0200720c */ /* 0x000fe20003fc4070 */
[----:B------:R-:W-:-:S04]  /*21a0*/  IMAD.HI.U32 R47, R5, R50, RZ ;  /* 0x00000032052f7227 */ /* 0x000fc800078e00ff */
[----:B------:R-:W-:Y:S02]  /*21b0*/  IMAD R46, R2, R46, R49 ;  /* 0x0000002e022e7224 */ /* 0x000fe400078e0231 */
[--C-:B------:R-:W-:Y:S01]  /*21c0*/  @!P0 IMAD.IADD R44, R44, 0x1, -R2.reuse ;  /* 0x000000012c2c8824 */ /* 0x100fe200078e0a02 */
[----:B------:R-:W-:Y:S01]  /*21d0*/  ISETP.GE.AND P0, PT, R52, RZ, PT ;  /* 0x000000ff3400720c */ /* 0x000fe20003f06270 */
[----:B------:R-:W-:Y:S01]  /*21e0*/  IMAD.MOV R47, RZ, RZ, -R47 ;  /* 0x000000ffff2f7224 */ /* 0x000fe200078e0a2f */
[----:B------:R-:W-:Y:S01]  /*21f0*/  LOP3.LUT R52, R7, 0x150, RZ, 0xfc, !PT ;  /* 0x0000015007347812 */ /* 0x000fe200078efcff */
[----:B------:R-:W-:Y:S01]  /*2200*/  @!P1 IMAD.MOV R39, RZ, RZ, -R39 ;  /* 0x000000ffff279224 */ /* 0x000fe200078e0a27 */
[C---:B------:R-:W-:Y:S01]  /*2210*/  ISETP.GT.U32.AND P1, PT, R2.reuse, R43, PT ;  /* 0x0000002b0200720c */ /* 0x040fe20003f24070 */
[----:B------:R-:W-:Y:S01]  /*2220*/  @!P6 IMAD.IADD R45, R45, 0x1, -R2 ;  /* 0x000000012d2de824 */ /* 0x000fe200078e0a02 */
[C---:B------:R-:W-:Y:S01]  /*2230*/  ISETP.GT.U32.AND P6, PT, R2.reuse, R44, PT ;  /* 0x0000002c0200720c */ /* 0x040fe20003fc4070 */
[----:B------:R-:W-:Y:S01]  /*2240*/  @!P3 IMAD.MOV R40, RZ, RZ, -R40 ;  /* 0x000000ffff28b224 */ /* 0x000fe200078e0a28 */
[C---:B------:R-:W-:Y:S01]  /*2250*/  ISETP.GT.U32.AND P3, PT, R2.reuse, R46, PT ;  /* 0x0000002e0200720c */ /* 0x040fe20003f64070 */
[----:B------:R-:W-:Y:S01]  /*2260*/  IMAD R47, R2, R47, R50 ;  /* 0x0000002f022f7224 */ /* 0x000fe200078e0232 */
[----:B------:R-:W-:Y:S01]  /*2270*/  LOP3.LUT R50, R7, 0x148, RZ, 0xfc, !PT ;  /* 0x0000014807327812 */ /* 0x000fe200078efcff */
[----:B------:R-:W-:-:S02]  /*2280*/  IMAD.MOV.U32 R49, RZ, RZ, R48 ;  /* 0x000000ffff317224 */ /* 0x000fc400078e0030 */
[----:B------:R-:W-:Y:S01]  /*2290*/  @!P2 IMAD.MOV R42, RZ, RZ, -R42 ;  /* 0x000000ffff2aa224 */ /* 0x000fe200078e0a2a */
[----:B------:R-:W-:Y:S01]  /*22a0*/  ISETP.GT.U32.AND P2, PT, R2, R45, PT ;  /* 0x0000002d0200720c */ /* 0x000fe20003f44070 */
[----:B------:R-:W-:-:S04]  /*22b0*/  IMAD.HI.U32 R48, R5, R49, RZ ;  /* 0x0000003105307227 */ /* 0x000fc800078e00ff */
[--C-:B------:R-:W-:Y:S01]  /*22c0*/  @!P6 IMAD.IADD R44, R44, 0x1, -R2.reuse ;  /* 0x000000012c2ce824 */ /* 0x100fe200078e0a02 */
[----:B------:R-:W-:Y:S01]  /*22d0*/  ISETP.GT.U32.AND P6, PT, R2, R47, PT ;  /* 0x0000002f0200720c */ /* 0x000fe20003fc4070 */
[--C-:B------:R-:W-:Y:S01]  /*22e0*/  @!P1 IMAD.IADD R43, R43, 0x1, -R2.reuse ;  /* 0x000000012b2b9824 */ /* 0x100fe200078e0a02 */
[----:B------:R-:W-:Y:S01]  /*22f0*/  ISETP.GE.AND P1, PT, R51, RZ, PT ;  /* 0x000000ff3300720c */ /* 0x000fe20003f26270 */
[----:B------:R-:W-:Y:S01]  /*2300*/  @!P3 IMAD.IADD R46, R46, 0x1, -R2 ;  /* 0x000000012e2eb824 */ /* 0x000fe200078e0a02 */
[----:B------:R-:W-:Y:S01]  /*2310*/  IABS R51, R50 ;  /* 0x0000003200337213 */ /* 0x000fe20000000000 */
[----:B------:R-:W-:Y:S01]  /*2320*/  IMAD.MOV R48, RZ, RZ, -R48 ;  /* 0x000000ffff307224 */ /* 0x000fe200078e0a30 */
[----:B------:R-:W-:Y:S01]  /*2330*/  ISETP.GE.AND P3, PT, R50, RZ, PT ;  /* 0x000000ff3200720c */ /* 0x000fe20003f66270 */
[----:B------:R-:W-:Y:S01]  /*2340*/  @!P2 IMAD.IADD R45, R45, 0x1, -R2 ;  /* 0x000000012d2da824 */ /* 0x000fe200078e0a02 */
[----:B------:R-:W-:Y:S01]  /*2350*/  ISETP.GE.AND P2, PT, R55, RZ, PT ;  /* 0x000000ff3700720c */ /* 0x000fe20003f46270 */
[----:B------:R-:W-:-:S02]  /*2360*/  IMAD R49, R2, R48, R49 ;  /* 0x0000003002317224 */ /* 0x000fc400078e0231 */
[----:B------:R-:W-:-:S04]  /*2370*/  IMAD.HI.U32 R48, R5, R51, RZ ;  /* 0x0000003305307227 */ /* 0x000fc800078e00ff */
[----:B------:R-:W-:Y:S01]  /*2380*/  @!P6 IMAD.IADD R47, R47, 0x1, -R2 ;  /* 0x000000012f2fe824 */ /* 0x000fe200078e0a02 */
[C---:B------:R-:W-:Y:S01]  /*2390*/  ISETP.GT.U32.AND P6, PT, R2.reuse, R46, PT ;  /* 0x0000002e0200720c */ /* 0x040fe20003fc4070 */
[----:B------:R-:W-:Y:S02]  /*23a0*/  IMAD.MOV R48, RZ, RZ, -R48 ;  /* 0x000000ffff307224 */ /* 0x000fe400078e0a30 */
[----:B------:R-:W-:Y:S01]  /*23b0*/  @!P0 IMAD.MOV R45, RZ, RZ, -R45 ;  /* 0x000000ffff2d8224 */ /* 0x000fe200078e0a2d */
[C---:B------:R-:W-:Y:S01]  /*23c0*/  ISETP.GT.U32.AND P0, PT, R2.reuse, R49, PT ;  /* 0x000000310200720c */ /* 0x040fe20003f04070 */
[C---:B------:R-:W-:Y:S02]  /*23d0*/  IMAD R51, R2.reuse, R48, R51 ;  /* 0x0000003002337224 */ /* 0x040fe400078e0233 */
[----:B------:R-:W-:Y:S01]  /*23e0*/  @!P1 IMAD.MOV R44, RZ, RZ, -R44 ;  /* 0x000000ffff2c9224 */ /* 0x000fe200078e0a2c */
[----:B------:R-:W-:Y:S01]  /*23f0*/  ISETP.GT.U32.AND P1, PT, R2, R47, PT ;  /* 0x0000002f0200720c */ /* 0x000fe20003f24070 */
[----:B------:R-:W-:Y:S01]  /*2400*/  @!P4 IMAD.MOV R41, RZ, RZ, -R41 ;  /* 0x000000ffff29c224 */ /* 0x000fe200078e0a29 */
[----:B------:R-:W-:Y:S01]  /*2410*/  ISETP.GE.AND P4, PT, R53, RZ, PT ;  /* 0x000000ff3500720c */ /* 0x000fe20003f86270 */
[----:B------:R-:W-:Y:S01]  /*2420*/  @!P5 IMAD.MOV R43, RZ, RZ, -R43 ;  /* 0x000000ffff2bd224 */ /* 0x000fe200078e0a2b */
[----:B------:R-:W-:Y:S01]  /*2430*/  ISETP.GE.AND P5, PT, R54, RZ, PT ;  /* 0x000000ff3600720c */ /* 0x000fe20003fa6270 */
[----:B------:R-:W-:Y:S01]  /*2440*/  @!P6 IMAD.IADD R46, R46, 0x1, -R2 ;  /* 0x000000012e2ee824 */ /* 0x000fe200078e0a02 */
[----:B------:R-:W-:-:S02]  /*2450*/  ISETP.GT.U32.AND P6, PT, R2, R51, PT ;  /* 0x000000330200720c */ /* 0x000fc40003fc4070 */
[----:B------:R-:W-:Y:S01]  /*2460*/  LOP3.LUT R54, R7, 0x158, RZ, 0xfc, !PT ;  /* 0x0000015807367812 */ /* 0x000fe200078efcff */
[--C-:B------:R-:W-:Y:S01]  /*2470*/  @!P0 IMAD.IADD R49, R49, 0x1, -R2.reuse ;  /* 0x0000000131318824 */ /* 0x100fe200078e0a02 */
[----:B------:R-:W-:Y:S02]  /*2480*/  IABS R53, R52 ;  /* 0x0000003400357213 */ /* 0x000fe40000000000 */
[----:B------:R-:W-:Y:S01]  /*2490*/  IABS R55, R54 ;  /* 0x0000003600377213 */ /* 0x000fe20000000000 */
[--C-:B------:R-:W-:Y:S01]  /*24a0*/  @!P1 IMAD.IADD R47, R47, 0x1, -R2.reuse ;  /* 0x000000012f2f9824 */ /* 0x100fe200078e0a02 */
[----:B------:R-:W-:Y:S01]  /*24b0*/  ISETP.GE.AND P1, PT, R52, RZ, PT ;  /* 0x000000ff3400720c */ /* 0x000fe20003f26270 */
[----:B------:R-:W-:Y:S01]  /*24c0*/  IMAD.HI.U32 R48, R5, R53, RZ ;  /* 0x0000003505307227 */ /* 0x000fe200078e00ff */
[----:B------:R-:W-:Y:S02]  /*24d0*/  ISETP.GE.AND P0, PT, R54, RZ, PT ;  /* 0x000000ff3600720c */ /* 0x000fe40003f06270 */
[----:B------:R-:W-:Y:S01]  /*24e0*/  LOP3.LUT R54, R7, 0x170, RZ, 0xfc, !PT ;  /* 0x0000017007367812 */ /* 0x000fe200078efcff */
[----:B------:R-:W-:Y:S01]  /*24f0*/  @!P6 IMAD.IADD R51, R51, 0x1, -R2 ;  /* 0x000000013333e824 */ /* 0x000fe200078e0a02 */
[----:B------:R-:W-:Y:S01]  /*2500*/  ISETP.GT.U32.AND P6, PT, R2, R49, PT ;  /* 0x000000310200720c */ /* 0x000fe20003fc4070 */
[----:B------:R-:W-:Y:S01]  /*2510*/  IMAD.HI.U32 R50, R5, R55, RZ ;  /* 0x0000003705327227 */ /* 0x000fe200078e00ff */
[----:B------:R-:W-:-:S03]  /*2520*/  IABS R61, R54 ;  /* 0x00000036003d7213 */ /* 0x000fc60000000000 */
[----:B------:R-:W-:Y:S01]  /*2530*/  @!P4 IMAD.MOV R46, RZ, RZ, -R46 ;  /* 0x000000ffff2ec224 */ /* 0x000fe200078e0a2e */
[----:B------:R-:W-:Y:S01]  /*2540*/  ISETP.GT.U32.AND P4, PT, R2, R51, PT ;  /* 0x000000330200720c */ /* 0x000fe20003f84070 */
[----:B------:R-:W-:Y:S02]  /*2550*/  IMAD.MOV R52, RZ, RZ, -R48 ;  /* 0x000000ffff347224 */ /* 0x000fe400078e0a30 */
[----:B------:R-:W-:-:S04]  /*2560*/  IMAD.HI.U32 R48, R5, R57, RZ ;  /* 0x0000003905307227 */ /* 0x000fc800078e00ff */
[----:B------:R-:W-:Y:S02]  /*2570*/  IMAD.MOV R50, RZ, RZ, -R50 ;  /* 0x000000ffff327224 */ /* 0x000fe400078e0a32 */
[----:B------:R-:W-:Y:S02]  /*2580*/  IMAD.MOV R48, RZ, RZ, -R48 ;  /* 0x000000ffff307224 */ /* 0x000fe400078e0a30 */
[C---:B------:R-:W-:Y:S02]  /*2590*/  IMAD R55, R2.reuse, R50, R55 ;  /* 0x0000003202377224 */ /* 0x040fe400078e0237 */
[C---:B------:R-:W-:Y:S02]  /*25a0*/  IMAD R57, R2.reuse, R48, R57 ;  /* 0x0000003002397224 */ /* 0x040fe400078e0239 */
[--C-:B------:R-:W-:Y:S01]  /*25b0*/  @!P6 IMAD.IADD R49, R49, 0x1, -R2.reuse ;  /* 0x000000013131e824 */ /* 0x100fe200078e0a02 */
[C---:B------:R-:W-:Y:S01]  /*25c0*/  ISETP.GT.U32.AND P6, PT, R2.reuse, R55, PT ;  /* 0x000000370200720c */ /* 0x040fe20003fc4070 */
[----:B------:R-:W-:Y:S01]  /*25d0*/  @!P4 IMAD.IADD R51, R51, 0x1, -R2 ;  /* 0x000000013333c824 */ /* 0x000fe200078e0a02 */
[C---:B------:R-:W-:Y:S01]  /*25e0*/  ISETP.GT.U32.AND P4, PT, R2.reuse, R57, PT ;  /* 0x000000390200720c */ /* 0x040fe20003f84070 */
[----:B------:R-:W-:Y:S01]  /*25f0*/  IMAD R53, R2, R52, R53 ;  /* 0x0000003402357224 */ /* 0x000fe200078e0235 */
[----:B------:R-:W-:Y:S01]  /*2600*/  LOP3.LUT R52, R7, 0x168, RZ, 0xfc, !PT ;  /* 0x0000016807347812 */ /* 0x000fe200078efcff */
[----:B------:R-:W-:-:S02]  /*2610*/  @!P5 IMAD.MOV R47, RZ, RZ, -R47 ;  /* 0x000000ffff2fd224 */ /* 0x000fc400078e0a2f */
[----:B------:R-:W-:Y:S01]  /*2620*/  IMAD.HI.U32 R50, R5, R61, RZ ;  /* 0x0000003d05327227 */ /* 0x000fe200078e00ff */
[C---:B------:R-:W-:Y:S02]  /*2630*/  ISETP.GT.U32.AND P5, PT, R2.reuse, R53, PT ;  /* 0x000000350200720c */ /* 0x040fe40003fa4070 */
[----:B------:R-:W-:Y:S01]  /*2640*/  IABS R59, R52 ;  /* 0x00000034003b7213 */ /* 0x000fe20000000000 */
[----:B------:R-:W-:Y:S02]  /*2650*/  IMAD.MOV R50, RZ, RZ, -R50 ;  /* 0x000000ffff327224 */ /* 0x000fe400078e0a32 */
[--C-:B------:R-:W-:Y:S02]  /*2660*/  @!P6 IMAD.IADD R55, R55, 0x1, -R2.reuse ;  /* 0x000000013737e824 */ /* 0x100fe400078e0a02 */
[----:B------:R-:W-:Y:S02]  /*2670*/  @!P4 IMAD.IADD R57, R57, 0x1, -R2 ;  /* 0x000000013939c824 */ /* 0x000fe400078e0a02 */
[C---:B------:R-:W-:Y:S01]  /*2680*/  IMAD R61, R2.reuse, R50, R61 ;  /* 0x00000032023d7224 */ /* 0x040fe200078e023d */
[----:B------:R-:W-:Y:S01]  /*2690*/  ISETP.GT.U32.AND P4, PT, R2, R55, PT ;  /* 0x000000370200720c */ /* 0x000fe20003f84070 */
[----:B------:R-:W-:-:S04]  /*26a0*/  IMAD.HI.U32 R48, R5, R59, RZ ;  /* 0x0000003b05307227 */ /* 0x000fc800078e00ff */
[----:B------:R-:W-:Y:S01]  /*26b0*/  @!P5 IMAD.IADD R53, R53, 0x1, -R2 ;  /* 0x000000013535d824 */ /* 0x000fe200078e0a02 */
[----:B------:R-:W-:Y:S01]  /*26c0*/  ISETP.GE.AND P5, PT, R56, RZ, PT ;  /* 0x000000ff3800720c */ /* 0x000fe20003fa6270 */
[----:B------:R-:W-:Y:S02]  /*26d0*/  IMAD.MOV R48, RZ, RZ, -R48 ;  /* 0x000000ffff307224 */ /* 0x000fe400078e0a30 */
[----:B------:R-:W-:Y:S01]  /*26e0*/  @!P3 IMAD.MOV R51, RZ, RZ, -R51 ;  /* 0x000000ffff33b224 */ /* 0x000fe200078e0a33 */
[C---:B------:R-:W-:Y:S01]  /*26f0*/  ISETP.GT.U32.AND P6, PT, R2.reuse, R53, PT ;  /* 0x000000350200720c */ /* 0x040fe20003fc4070 */
[----:B------:R-:W-:Y:S01]  /*2700*/  IMAD R59, R2, R48, R59 ;  /* 0x00000030023b7224 */ /* 0x000fe200078e023b */
[----:B------:R-:W-:Y:S01]  /*2710*/  ISETP.GE.AND P3, PT, R52, RZ, PT ;  /* 0x000000ff3400720c */ /* 0x000fe20003f66270 */
[----:B------:R-:W-:Y:S01]  /*2720*/  @!P4 IMAD.IADD R55, R55, 0x1, -R2 ;  /* 0x000000013737c824 */ /* 0x000fe200078e0a02 */
[----:B------:R-:W-:Y:S01]  /*2730*/  ISETP.GT.U32.AND P4, PT, R2, R61, PT ;  /* 0x0000003d0200720c */ /* 0x000fe20003f84070 */
[----:B------:R-:W-:Y:S01]  /*2740*/  IMAD.HI.U32 R48, R5, R63, RZ ;  /* 0x0000003f05307227 */ /* 0x000fe200078e00ff */
[----:B------:R-:W-:-:S03]  /*2750*/  LOP3.LUT R52, R7, 0x188, RZ, 0xfc, !PT ;  /* 0x0000018807347812 */ /* 0x000fc600078efcff */
[----:B------:R-:W-:Y:S01]  /*2760*/  IMAD.MOV R48, RZ, RZ, -R48 ;  /* 0x000000ffff307224 */ /* 0x000fe200078e0a30 */
[----:B------:R-:W-:Y:S01]  /*2770*/  IABS R67, R52 ;  /* 0x0000003400437213 */ /* 0x000fe20000000000 */
[----:B------:R-:W-:Y:S01]  /*2780*/  @!P2 IMAD.MOV R49, RZ, RZ, -R49 ;  /* 0x000000ffff31a224 */ /* 0x000fe200078e0a31 */
[C---:B------:R-:W-:Y:S01]  /*2790*/  ISETP.GT.U32.AND P2, PT, R2.reuse, R57, PT ;  /* 0x000000390200720c */ /* 0x040fe20003f44070 */
[--C-:B------:R-:W-:Y:S01]  /*27a0*/  @!P6 IMAD.IADD R53, R53, 0x1, -R2.reuse ;  /* 0x000000013535e824 */ /* 0x100fe200078e0a02 */
[C---:B------:R-:W-:Y:S01]  /*27b0*/  ISETP.GT.U32.AND P6, PT, R2.reuse, R59, PT ;  /* 0x0000003b0200720c */ /* 0x040fe20003fc4070 */
[----:B------:R-:W-:Y:S02]  /*27c0*/  IMAD R63, R2, R48, R63 ;  /* 0x00000030023f7224 */ /* 0x000fe400078e023f */
[----:B------:R-:W-:Y:S02]  /*27d0*/  @!P4 IMAD.IADD R61, R61, 0x1, -R2 ;  /* 0x000000013d3dc824 */ /* 0x000fe400078e0a02 */
[----:B------:R-:W-:-:S02]  /*27e0*/  @!P1 IMAD.MOV R53, RZ, RZ, -R53 ;  /* 0x000000ffff359224 */ /* 0x000fc400078e0a35 */
[----:B------:R-:W-:Y:S01]  /*27f0*/  IMAD.HI.U32 R48, R5, R67, RZ ;  /* 0x0000004305307227 */ /* 0x000fe200078e00ff */
[----:B------:R-:W-:-:S03]  /*2800*/  ISETP.GT.U32.AND P1, PT, R2, R61, PT ;  /* 0x0000003d0200720c */ /* 0x000fc60003f24070 */
[----:B------:R-:W-:Y:S02]  /*2810*/  IMAD.MOV R48, RZ, RZ, -R48 ;  /* 0x000000ffff307224 */ /* 0x000fe400078e0a30 */
[----:B------:R-:W-:-:S04]  /*2820*/  IMAD.HI.U32 R50, R5, R65, RZ ;  /* 0x0000004105327227 */ /* 0x000fc800078e00ff */
[C---:B------:R-:W-:Y:S02]  /*2830*/  IMAD R67, R2.reuse, R48, R67 ;  /* 0x0000003002437224 */ /* 0x040fe400078e0243 */
[----:B------:R-:W-:Y:S02]  /*2840*/  IMAD.MOV R50, RZ, RZ, -R50 ;  /* 0x000000ffff327224 */ /* 0x000fe400078e0a32 */
[--C-:B------:R-:W-:Y:S01]  /*2850*/  @!P1 IMAD.IADD R61, R61, 0x1, -R2.reuse ;  /* 0x000000013d3d9824 */ /* 0x100fe200078e0a02 */
[----:B------:R-:W-:Y:S01]  /*2860*/  ISETP.GT.U32.AND P1, PT, R2, R67, PT ;  /* 0x000000430200720c */ /* 0x000fe20003f24070 */
[--C-:B------:R-:W-:Y:S01]  /*2870*/  @!P2 IMAD.IADD R57, R57, 0x1, -R2.reuse ;  /* 0x000000013939a824 */ /* 0x100fe200078e0a02 */
[----:B------:R-:W-:Y:S01]  /*2880*/  ISETP.GE.AND P2, PT, R54, RZ, PT ;  /* 0x000000ff3600720c */ /* 0x000fe20003f46270 */
[C---:B------:R-:W-:Y:S01]  /*2890*/  IMAD R65, R2.reuse, R50, R65 ;  /* 0x0000003202417224 */ /* 0x040fe200078e0241 */
[----:B------:R-:W-:Y:S01]  /*28a0*/  LOP3.LUT R50, R7, 0x190, RZ, 0xfc, !PT ;  /* 0x0000019007327812 */ /* 0x000fe200078efcff */
[----:B------:R-:W-:Y:S01]  /*28b0*/  @!P6 IMAD.IADD R59, R59, 0x1, -R2 ;  /* 0x000000013b3be824 */ /* 0x000fe200078e0a02 */
[C---:B------:R-:W-:Y:S01]  /*28c0*/  ISETP.GT.U32.AND P6, PT, R2.reuse, R63, PT ;  /* 0x0000003f0200720c */ /* 0x040fe20003fc4070 */
[----:B------:R-:W-:Y:S01]  /*28d0*/  @!P0 IMAD.MOV R55, RZ, RZ, -R55 ;  /* 0x000000ffff378224 */ /* 0x000fe200078e0a37 */
[----:B------:R-:W-:Y:S01]  /*28e0*/  ISETP.GT.U32.AND P0, PT, R2, R65, PT ;  /* 0x000000410200720c */ /* 0x000fe20003f04070 */
[----:B------:R-:W-:Y:S01]  /*28f0*/  @!P5 IMAD.MOV R57, RZ, RZ, -R57 ;  /* 0x000000ffff39d224 */ /* 0x000fe200078e0a39 */
[----:B------:R-:W-:-:S02]  /*2900*/  IABS R69, R50 ;  /* 0x0000003200457213 */ /* 0x000fc40000000000 */
[----:B------:R-:W-:Y:S01]  /*2910*/  ISETP.GT.U32.AND P4, PT, R2, R59, PT ;  /* 0x0000003b0200720c */ /* 0x000fe20003f84070 */
[--C-:B------:R-:W-:Y:S01]  /*2920*/  @!P1 IMAD.IADD R67, R67, 0x1, -R2.reuse ;  /* 0x0000000143439824 */ /* 0x100fe200078e0a02 */
[----:B------:R-:W-:Y:S01]  /*2930*/  ISETP.GE.AND P5, PT, R58, RZ, PT ;  /* 0x000000ff3a00720c */ /* 0x000fe20003fa6270 */
[----:B------:R-:W-:Y:S01]  /*2940*/  @!P2 IMAD.MOV R61, RZ, RZ, -R61 ;  /* 0x000000ffff3da224 */ /* 0x000fe200078e0a3d */
[----:B------:R-:W-:Y:S01]  /*2950*/  LOP3.LUT R58, R7, 0x1b0, RZ, 0xfc, !PT ;  /* 0x000001b0073a7812 */ /* 0x000fe200078efcff */
[----:B------:R-:W-:Y:S01]  /*2960*/  IMAD.HI.U32 R48, R5, R69, RZ ;  /* 0x0000004505307227 */ /* 0x000fe200078e00ff */
[----:B------:R-:W-:Y:S02]  /*2970*/  ISETP.GT.U32.AND P2, PT, R2, R67, PT ;  /* 0x000000430200720c */ /* 0x000fe40003f44070 */
[----:B------:R-:W-:Y:S01]  /*2980*/  IABS R75, R58 ;  /* 0x0000003a004b7213 */ /* 0x000fe20000000000 */
[----:B------:R-:W-:Y:S02]  /*2990*/  @!P6 IMAD.IADD R63, R63, 0x1, -R2 ;  /* 0x000000013f3fe824 */ /* 0x000fe400078e0a02 */
[----:B------:R-:W-:-:S02]  /*29a0*/  IMAD.MOV R48, RZ, RZ, -R48 ;  /* 0x000000ffff307224 */ /* 0x000fc400078e0a30 */
[--C-:B------:R-:W-:Y:S01]  /*29b0*/  @!P0 IMAD.IADD R65, R65, 0x1, -R2.reuse ;  /* 0x0000000141418824 */ /* 0x100fe200078e0a02 */
[C---:B------:R-:W-:Y:S01]  /*29c0*/  ISETP.GT.U32.AND P6, PT, R2.reuse, R63, PT ;  /* 0x0000003f0200720c */ /* 0x040fe20003fc4070 */
[C---:B------:R-:W-:Y:S01]  /*29d0*/  IMAD R69, R2.reuse, R48, R69 ;  /* 0x0000003002457224 */ /* 0x040fe200078e0245 */
[----:B------:R-:W-:Y:S01]  /*29e0*/  LOP3.LUT R48, R7, 0x198, RZ, 0xfc, !PT ;  /* 0x0000019807307812 */ /* 0x000fe200078efcff */
[--C-:B------:R-:W-:Y:S01]  /*29f0*/  @!P4 IMAD.IADD R59, R59, 0x1, -R2.reuse ;  /* 0x000000013b3bc824 */ /* 0x100fe200078e0a02 */
[C---:B------:R-:W-:Y:S01]  /*2a00*/  ISETP.GT.U32.AND P0, PT, R2.reuse, R65, PT ;  /* 0x000000410200720c */ /* 0x040fe20003f04070 */
[----:B------:R-:W-:Y:S01]  /*2a10*/  @!P2 IMAD.IADD R67, R67, 0x1, -R2 ;  /* 0x000000014343a824 */ /* 0x000fe200078e0a02 */
[----:B------:R-:W-:Y:S01]  /*2a20*/  ISETP.GT.U32.AND P2, PT, R2, R69, PT ;  /* 0x000000450200720c */ /* 0x000fe20003f44070 */
[----:B------:R-:W-:Y:S01]  /*2a30*/  @!P3 IMAD.MOV R59, RZ, RZ, -R59 ;  /* 0x000000ffff3bb224 */ /* 0x000fe200078e0a3b */
[----:B------:R-:W-:Y:S02]  /*2a40*/  ISETP.GE.AND P4, PT, R60, RZ, PT ;  /* 0x000000ff3c00720c */ /* 0x000fe40003f86270 */
[----:B------:R-:W-:-:S02]  /*2a50*/  ISETP.GE.AND P3, PT, R52, RZ, PT ;  /* 0x000000ff3400720c */ /* 0x000fc40003f66270 */
[----:B------:R-:W-:Y:S01]  /*2a60*/  LOP3.LUT R52, R7, 0x1a8, RZ, 0xfc, !PT ;  /* 0x000001a807347812 */ /* 0x000fe200078efcff */
[--C-:B------:R-:W-:Y:S01]  /*2a70*/  @!P6 IMAD.IADD R63, R63, 0x1, -R2.reuse ;  /* 0x000000013f3fe824 */ /* 0x100fe200078e0a02 */
[----:B------:R-:W-:Y:S02]  /*2a80*/  ISETP.GE.AND P6, PT, R50, RZ, PT ;  /* 0x000000ff3200720c */ /* 0x000fe40003fc6270 */
[----:B------:R-:W-:Y:S01]  /*2a90*/  LOP3.LUT R50, R7, 0x1a0, RZ, 0xfc, !PT ;  /* 0x000001a007327812 */ /* 0x000fe200078efcff */
[--C-:B------:R-:W-:Y:S01]  /*2aa0*/  @!P0 IMAD.IADD R65, R65, 0x1, -R2.reuse ;  /* 0x0000000141418824 */ /* 0x100fe200078e0a02 */
[----:B------:R-:W-:Y:S01]  /*2ab0*/  ISETP.GE.AND P1, PT, R48, RZ, PT ;  /* 0x000000ff3000720c */ /* 0x000fe20003f26270 */
[----:B------:R-:W-:Y:S01]  /*2ac0*/  @!P2 IMAD.IADD R69, R69, 0x1, -R2 ;  /* 0x000000014545a824 */ /* 0x000fe200078e0a02 */
[----:B------:R-:W-:Y:S01]  /*2ad0*/  IABS R54, R48 ;  /* 0x0000003000367213 */ /* 0x000fe20000000000 */
[----:B------:R-:W-:Y:S01]  /*2ae0*/  @!P4 IMAD.MOV R65, RZ, RZ, -R65 ;  /* 0x000000ffff41c224 */ /* 0x000fe200078e0a41 */
[----:B------:R-:W-:Y:S01]  /*2af0*/  IABS R48, R52 ;  /* 0x0000003400307213 */ /* 0x000fe20000000000 */
[----:B------:R-:W-:Y:S01]  /*2b00*/  @!P5 IMAD.MOV R63, RZ, RZ, -R63 ;  /* 0x000000ffff3fd224 */ /* 0x000fe200078e0a3f */
[----:B------:R-:W-:Y:S01]  /*2b10*/  ISETP.GE.AND P0, PT, R50, RZ, PT ;  /* 0x000000ff3200720c */ /* 0x000fe20003f06270 */
[----:B------:R-:W-:Y:S01]  /*2b20*/  @!P3 IMAD.MOV R67, RZ, RZ, -R67 ;  /* 0x000000ffff43b224 */ /* 0x000fe200078e0a43 */
[----:B------:R-:W-:Y:S01]  /*2b30*/  IABS R56, R50 ;  /* 0x0000003200387213 */ /* 0x000fe20000000000 */
[----:B------:R-:W-:Y:S01]  /*2b40*/  IMAD.HI.U32 R50, R5, R54, RZ ;  /* 0x0000003605327227 */ /* 0x000fe200078e00ff */
[----:B------:R-:W-:-:S02]  /*2b50*/  ISETP.GE.AND P4, PT, R58, RZ, PT ;  /* 0x000000ff3a00720c */ /* 0x000fc40003f86270 */
[----:B------:R-:W-:Y:S01]  /*2b60*/  ISETP.GE.AND P5, PT, R52, RZ, PT ;  /* 0x000000ff3400720c */ /* 0x000fe20003fa6270 */
[----:B------:R-:W-:Y:S01]  /*2b70*/  IMAD.MOV.U32 R58, RZ, RZ, R48 ;  /* 0x000000ffff3a7224 */ /* 0x000fe200078e0030 */
[----:B------:R-:W-:Y:S01]  /*2b80*/  LOP3.LUT R48, R174, 0x3f, RZ, 0xc0, !PT ;  /* 0x0000003fae307812 */ /* 0x000fe200078ec0ff */
[----:B------:R-:W-:Y:S01]  /*2b90*/  IMAD.HI.U32 R52, R5, R56, RZ ;  /* 0x0000003805347227 */ /* 0x000fe200078e00ff */
[----:B------:R-:W-:Y:S02]  /*2ba0*/  ISETP.GT.U32.AND P2, PT, R2, R69, PT ;  /* 0x000000450200720c */ /* 0x000fe40003f44070 */
[----:B------:R-:W-:Y:S01]  /*2bb0*/  LOP3.LUT R60, R7, 0x1c8, RZ, 0xfc, !PT ;  /* 0x000001c8073c7812 */ /* 0x000fe200078efcff */
[----:B------:R-:W-:Y:S02]  /*2bc0*/  IMAD.MOV R71, RZ, RZ, -R50 ;  /* 0x000000ffff477224 */ /* 0x000fe400078e0a32 */
[----:B------:R-:W-:Y:S01]  /*2bd0*/  IMAD R70, R9, 0x40, R48 ;  /* 0x0000004009467824 */ /* 0x000fe200078e0230 */
[----:B------:R-:W-:Y:S01]  /*2be0*/  IABS R81, R60 ;  /* 0x0000003c00517213 */ /* 0x000fe20000000000 */
[----:B------:R-:W-:-:S02]  /*2bf0*/  IMAD.MOV R73, RZ, RZ, -R52 ;  /* 0x000000ffff497224 */ /* 0x000fc400078e0a34 */
[C---:B------:R-:W-:Y:S01]  /*2c00*/  IMAD R9, R2.reuse, R71, R54 ;  /* 0x0000004702097224 */ /* 0x040fe200078e0236 */
[C---:B------:R-:W-:Y:S01]  /*2c10*/  LOP3.LUT R54, R7.reuse, 0x1f0, RZ, 0xfc, !PT ;  /* 0x000001f007367812 */ /* 0x040fe200078efcff */
[C---:B------:R-:W-:Y:S01]  /*2c20*/  IMAD R71, R2.reuse, R73, R56 ;  /* 0x0000004902477224 */ /* 0x040fe200078e0238 */
[----:B------:R-:W-:Y:S01]  /*2c30*/  LOP3.LUT R56, R7, 0x1b8, RZ, 0xfc, !PT ;  /* 0x000001b807387812 */ /* 0x000fe200078efcff */
[----:B------:R-:W-:Y:S01]  /*2c40*/  @!P2 IMAD.IADD R69, R69, 0x1, -R2 ;  /* 0x000000014545a824 */ /* 0x000fe200078e0a02 */
[C---:B------:R-:W-:Y:S01]  /*2c50*/  ISETP.GT.U32.AND P3, PT, R2.reuse, R9, PT ;  /* 0x000000090200720c */ /* 0x040fe20003f64070 */
[C---:B------:R-:W-:Y:S01]  /*2c60*/  IMAD.HI.U32 R50, R5.reuse, R58, RZ ;  /* 0x0000003a05327227 */ /* 0x040fe200078e00ff */
[----:B------:R-:W-:Y:S01]  /*2c70*/  ISETP.GT.U32.AND P2, PT, R2, R71, PT ;  /* 0x000000470200720c */ /* 0x000fe20003f44070 */
[----:B------:R-:W-:Y:S01]  /*2c80*/  STL [R1+0x188], R70 ;  /* 0x0001884601007387 */ /* 0x000fe20000100800 */
[----:B------:R-:W-:Y:S01]  /*2c90*/  IABS R77, R56 ;  /* 0x00000038004d7213 */ /* 0x000fe20000000000 */
[----:B------:R-:W-:Y:S01]  /*2ca0*/  IMAD.MOV R73, RZ, RZ, -R50 ;  /* 0x000000ffff497224 */ /* 0x000fe200078e0a32 */
[----:B------:R-:W-:Y:S01]  /*2cb0*/  IABS R87, R54 ;  /* 0x0000003600577213 */ /* 0x000fe20000000000 */
[----:B------:R-:W-:Y:S01]  /*2cc0*/  IMAD.HI.U32 R48, R5, R75, RZ ;  /* 0x0000004b05307227 */ /* 0x000fe200078e00ff */
[----:B------:R-:W-:-:S03]  /*2cd0*/  IABS R89, R70 ;  /* 0x0000004600597213 */ /* 0x000fc60000000000 */
[C---:B------:R-:W-:Y:S01]  /*2ce0*/  IMAD R73, R2.reuse, R73, R58 ;  /* 0x0000004902497224 */ /* 0x040fe200078e023a */
[----:B------:R-:W-:Y:S01]  /*2cf0*/  LOP3.LUT R58, R7, 0x1c0, RZ, 0xfc, !PT ;  /* 0x000001c0073a7812 */ /* 0x000fe200078efcff */
[--C-:B------:R-:W-:Y:S02]  /*2d00*/  @!P3 IMAD.IADD R9, R9, 0x1, -R2.reuse ;  /* 0x000000010909b824 */ /* 0x100fe400078e0a02 */
[----:B------:R-:W-:Y:S01]  /*2d10*/  @!P2 IMAD.IADD R71, R71, 0x1, -R2 ;  /* 0x000000014747a824 */ /* 0x000fe200078e0a02 */
[C---:B------:R-:W-:Y:S01]  /*2d20*/  ISETP.GT.U32.AND P3, PT, R2.reuse, R73, PT ;  /* 0x000000490200720c */ /* 0x040fe20003f64070 */
[----:B------:R-:W-:Y:S01]  /*2d30*/  IMAD.MOV R48, RZ, RZ, -R48 ;  /* 0x000000ffff307224 */ /* 0x000fe200078e0a30 */
[C---:B------:R-:W-:Y:S01]  /*2d40*/  ISETP.GT.U32.AND P2, PT, R2.reuse, R9, PT ;  /* 0x000000090200720c */ /* 0x040fe20003f44070 */
[----:B------:R-:W-:Y:S01]  /*2d50*/  @!P6 IMAD.MOV R69, RZ, RZ, -R69 ;  /* 0x000000ffff45e224 */ /* 0x000fe200078e0a45 */
[C---:B------:R-:W-:Y:S01]  /*2d60*/  ISETP.GT.U32.AND P6, PT, R2.reuse, R71, PT ;  /* 0x000000470200720c */ /* 0x040fe20003fc4070 */
[----:B------:R-:W-:Y:S01]  /*2d70*/  IMAD R75, R2, R48, R75 ;  /* 0x00000030024b7224 */ /* 0x000fe200078e024b */
[----:B------:R-:W-:Y:S01]  /*2d80*/  IABS R79, R58 ;  /* 0x0000003a004f7213 */ /* 0x000fe20000000000 */
[----:B------:R-:W-:-:S04]  /*2d90*/  IMAD.HI.U32 R48, R5, R77, RZ ;  /* 0x0000004d05307227 */ /* 0x000fc800078e00ff */
[----:B------:R-:W-:-:S04]  /*2da0*/  IMAD.HI.U32 R50, R5, R81, RZ ;  /* 0x0000005105327227 */ /* 0x000fc800078e00ff */
[----:B------:R-:W-:Y:S01]  /*2db0*/  @!P2 IMAD.IADD R9, R9, 0x1, -R2 ;  /* 0x000000010909a824 */ /* 0x000fe200078e0a02 */
[C---:B------:R-:W-:Y:S01]  /*2dc0*/  ISETP.GT.U32.AND P2, PT, R2.reuse, R75, PT ;  /* 0x0000004b0200720c */ /* 0x040fe20003f44070 */
[----:B------:R-:W-:Y:S02]  /*2dd0*/  IMAD.MOV R48, RZ, RZ, -R48 ;  /* 0x000000ffff307224 */ /* 0x000fe400078e0a30 */
[----:B------:R-:W-:Y:S02]  /*2de0*/  IMAD.MOV R50, RZ, RZ, -R50 ;  /* 0x000000ffff327224 */ /* 0x000fe400078e0a32 */
[C---:B------:R-:W-:Y:S02]  /*2df0*/  IMAD R77, R2.reuse, R48, R77 ;  /* 0x00000030024d7224 */ /* 0x040fe400078e024d */
[----:B------:R-:W-:Y:S02]  /*2e00*/  @!P3 IMAD.IADD R73, R73, 0x1, -R2 ;  /* 0x000000014949b824 */ /* 0x000fe400078e0a02 */
[C---:B------:R-:W-:Y:S01]  /*2e10*/  IMAD R81, R2.reuse, R50, R81 ;  /* 0x0000003202517224 */ /* 0x040fe200078e0251 */
[----:B------:R-:W-:Y:S01]  /*2e20*/  IABS R50, R66 ;  /* 0x0000004200327213 */ /* 0x000fe20000000000 */
[----:B------:R-:W-:Y:S01]  /*2e30*/  IMAD.HI.U32 R48, R5, R79, RZ ;  /* 0x0000004f05307227 */ /* 0x000fe200078e00ff */
[----:B------:R-:W-:-:S03]  /*2e40*/  ISETP.GT.U32.AND P3, PT, R2, R73, PT ;  /* 0x000000490200720c */ /* 0x000fc60003f64070 */
[--C-:B------:R-:W-:Y:S01]  /*2e50*/  @!P6 IMAD.IADD R71, R71, 0x1, -R2.reuse ;  /* 0x000000014747e824 */ /* 0x100fe200078e0a02 */
[C---:B------:R-:W-:Y:S01]  /*2e60*/  ISETP.GT.U32.AND P6, PT, R2.reuse, R77, PT ;  /* 0x0000004d0200720c */ /* 0x040fe20003fc4070 */
[----:B------:R-:W-:Y:S01]  /*2e70*/  @!P2 IMAD.IADD R75, R75, 0x1, -R2 ;  /* 0x000000014b4ba824 */ /* 0x000fe200078e0a02 */
[----:B------:R-:W-:Y:S01]  /*2e80*/  ISETP.GT.U32.AND P2, PT, R2, R81, PT ;  /* 0x000000510200720c */ /* 0x000fe20003f44070 */
[----:B------:R-:W-:Y:S02]  /*2e90*/  IMAD.MOV R52, RZ, RZ, -R48 ;  /* 0x000000ffff347224 */ /* 0x000fe400078e0a30 */
[----:B------:R-:W-:-:S04]  /*2ea0*/  IMAD.HI.U32 R48, R5, R83, RZ ;  /* 0x0000005305307227 */ /* 0x000fc800078e00ff */
[----:B------:R-:W-:Y:S02]  /*2eb0*/  IMAD R79, R2, R52, R79 ;  /* 0x00000034024f7224 */ /* 0x000fe400078e024f */
[----:B------:R-:W-:Y:S02]  /*2ec0*/  IMAD.MOV R52, RZ, RZ, -R48 ;  /* 0x000000ffff347224 */ /* 0x000fe400078e0a30 */
[----:B------:R-:W-:-:S04]  /*2ed0*/  IMAD.HI.U32 R48, R5, R85, RZ ;  /* 0x0000005505307227 */ /* 0x000fc800078e00ff */
[----:B------:R-:W-:Y:S02]  /*2ee0*/  IMAD.MOV R48, RZ, RZ, -R48 ;  /* 0x000000ffff307224 */ /* 0x000fe400078e0a30 */
[--C-:B------:R-:W-:Y:S01]  /*2ef0*/  @!P3 IMAD.IADD R73, R73, 0x1, -R2.reuse ;  /* 0x000000014949b824 */ /* 0x100fe200078e0a02 */
[C---:B------:R-:W-:Y:S01]  /*2f00*/  ISETP.GT.U32.AND P3, PT, R2.reuse, R79, PT ;  /* 0x0000004f0200720c */ /* 0x040fe20003f64070 */
[--C-:B------:R-:W-:Y:S01]  /*2f10*/  @!P6 IMAD.IADD R77, R77, 0x1, -R2.reuse ;  /* 0x000000014d4de824 */ /* 0x100fe200078e0a02 */
[C---:B------:R-:W-:Y:S01]  /*2f20*/  ISETP.GT.U32.AND P6, PT, R2.reuse, R75, PT ;  /* 0x0000004b0200720c */ /* 0x040fe20003fc4070 */
[----:B------:R-:W-:Y:S02]  /*2f30*/  @!P2 IMAD.IADD R81, R81, 0x1, -R2 ;  /* 0x000000015151a824 */ /* 0x000fe400078e0a02 */
[C---:B------:R-:W-:Y:S02]  /*2f40*/  IMAD R85, R2.reuse, R48, R85 ;  /* 0x0000003002557224 */ /* 0x040fe400078e0255 */
[----:B------:R-:W-:Y:S01]  /*2f50*/  IMAD.MOV.U32 R48, RZ, RZ, R9 ;  /* 0x000000ffff307224 */ /* 0x000fe200078e0009 */
[----:B------:R-:W-:Y:S01]  /*2f60*/  ISETP.GT.U32.AND P2, PT, R2, R81, PT ;  /* 0x000000510200720c */ /* 0x000fe20003f44070 */
[----:B------:R-:W-:-:S04]  /*2f70*/  IMAD.HI.U32 R7, R5, R50, RZ ;  /* 0x0000003205077227 */ /* 0x000fc800078e00ff */
[----:B------:R-:W-:Y:S01]  /*2f80*/  @!P1 IMAD.MOV R48, RZ, RZ, -R48 ;  /* 0x000000ffff309224 */ /* 0x000fe200078e0a30 */
[C---:B------:R-:W-:Y:S01]  /*2f90*/  ISETP.GT.U32.AND P1, PT, R2.reuse, R77, PT ;  /* 0x0000004d0200720c */ /* 0x040fe20003f24070 */
[C---:B------:R-:W-:Y:S01]  /*2fa0*/  IMAD R83, R2.reuse, R52, R83 ;  /* 0x0000003402537224 */ /* 0x040fe200078e0253 */
[----:B------:R-:W-:Y:S01]  /*2fb0*/  IABS R52, R68 ;  /* 0x0000004400347213 */ /* 0x000fe20000000000 */
[----:B------:R-:W-:Y:S02]  /*2fc0*/  IMAD.MOV R7, RZ, RZ, -R7 ;  /* 0x000000ffff077224 */ /* 0x000fe400078e0a07 */
[--C-:B------:R-:W-:Y:S02]  /*2fd0*/  @!P3 IMAD.IADD R79, R79, 0x1, -R2.reuse ;  /* 0x000000014f4fb824 */ /* 0x100fe400078e0a02 */
[----:B------:R-:W-:Y:S01]  /*2fe0*/  @!P6 IMAD.IADD R75, R75, 0x1, -R2 ;  /* 0x000000014b4be824 */ /* 0x000fe200078e0a02 */
[C---:B------:R-:W-:Y:S01]  /*2ff0*/  ISETP.GT.U32.AND P6, PT, R2.reuse, R83, PT ;  /* 0x000000530200720c */ /* 0x040fe20003fc4070 */
[C---:B------:R-:W-:Y:S01]  /*3000*/  IMAD R7, R2.reuse, R7, R50 ;  /* 0x0000000702077224 */ /* 0x040fe200078e0232 */
[----:B------:R-:W-:Y:S01]  /*3010*/  ISETP.GT.U32.AND P3, PT, R2, R79, PT ;  /* 0x0000004f0200720c */ /* 0x000fe20003f64070 */
[----:B------:R-:W-:Y:S01]  /*3020*/  IMAD.HI.U32 R9, R5, R52, RZ ;  /* 0x0000003405097227 */ /* 0x000fe200078e00ff */
[----:B------:R-:W-:-:S03]  /*3030*/  SHF.R.U32.HI R50, RZ, 0x6, R174 ;  /* 0x00000006ff327819 */ /* 0x000fc600000116ae */
[--C-:B------:R-:W-:Y:S01]  /*3040*/  @!P2 IMAD.IADD R81, R81, 0x1, -R2.reuse ;  /* 0x000000015151a824 */ /* 0x100fe200078e0a02 */
[C---:B------:R-:W-:Y:S01]  /*3050*/  ISETP.GT.U32.AND P2, PT, R2.reuse, R7, PT ;  /* 0x000000070200720c */ /* 0x040fe20003f44070 */
[--C-:B------:R-:W-:Y:S01]  /*3060*/  @!P1 IMAD.IADD R77, R77, 0x1, -R2.reuse ;  /* 0x000000014d4d9824 */ /* 0x100fe200078e0a02 */
[----:B------:R-:W-:Y:S01]  /*3070*/  ISETP.GT.U32.AND P1, PT, R2, R85, PT ;  /* 0x000000550200720c */ /* 0x000fe20003f24070 */
[----:B------:R-:W-:Y:S01]  /*3080*/  IMAD.MOV R9, RZ, RZ, -R9 ;  /* 0x000000ffff097224 */ /* 0x000fe200078e0a09 */
[----:B------:R-:W-:Y:S01]  /*3090*/  SGXT.U32 R198, R50, 0x2 ;  /* 0x0000000232c6781a */ /* 0x000fe20000000000 */
[----:B------:R-:W-:Y:S02]  /*30a0*/  @!P6 IMAD.IADD R83, R83, 0x1, -R2 ;  /* 0x000000015353e824 */ /* 0x000fe400078e0a02 */
[----:B------:R-:W-:Y:S01]  /*30b0*/  IMAD R9, R2, R9, R52 ;  /* 0x0000000902097224 */ /* 0x000fe200078e0234 */
[----:B------:R-:W-:Y:S01]  /*30c0*/  LOP3.LUT R175, R198, 0x4, RZ, 0xfc, !PT ;  /* 0x00000004c6af7812 */ /* 0x000fe200078efcff */
[----:B------:R-:W-:Y:S01]  /*30d0*/  @!P3 IMAD.IADD R79, R79, 0x1, -R2 ;  /* 0x000000014f4fb824 */ /* 0x000fe200078e0a02 */
[----:B------:R-:W-:Y:S01]  /*30e0*/  ISETP.GE.AND P3, PT, R56, RZ, PT ;  /* 0x000000ff3800720c */ /* 0x000fe20003f66270 */
[----:B------:R-:W-:Y:S01]  /*30f0*/  @!P0 IMAD.MOV R71, RZ, RZ, -R71 ;  /* 0x000000ffff478224 */ /* 0x000fe200078e0a47 */
[C---:B------:R-:W-:Y:S01]  /*3100*/  ISETP.GT.U32.AND P6, PT, R2.reuse, R9, PT ;  /* 0x000000090200720c */ /* 0x040fe20003fc4070 */
[----:B------:R-:W-:Y:S01]  /*3110*/  IMAD.HI.U32 R5, R5, R87, RZ ;  /* 0x0000005705057227 */ /* 0x000fe200078e00ff */
[----:B------:R-:W-:-:S02]  /*3120*/  ISETP.GT.U32.AND P0, PT, R2, R83, PT ;  /* 0x000000530200720c */ /* 0x000fc40003f04070 */
[----:B------:R-:W-:Y:S01]  /*3130*/  LOP3.LUT R222, R198, 0x8, RZ, 0xfc, !PT ;  /* 0x00000008c6de7812 */ /* 0x000fe200078efcff */
[--C-:B------:R-:W-:Y:S01]  /*3140*/  @!P2 IMAD.IADD R7, R7, 0x1, -R2.reuse ;  /* 0x000000010707a824 */ /* 0x100fe200078e0a02 */
[----:B------:R-:W-:Y:S01]  /*3150*/  ISETP.GT.AND P2, PT, R132, 0x1f, PT ;  /* 0x0000001f8400780c */ /* 0x000fe20003f44270 */
[----:B------:R-:W-:Y:S01]  /*3160*/  IMAD.HI.U32 R8, R8, R89, RZ ;  /* 0x0000005908087227 */ /* 0x000fe200078e00ff */
[----:B------:R-:W-:Y:S02]  /*3170*/  LOP3.LUT R220, R198, 0xc, RZ, 0xfc, !PT ;  /* 0x0000000cc6dc7812 */ /* 0x000fe400078efcff */
[----:B------:R-:W-:Y:S01]  /*3180*/  SEL R134, RZ, 0x4, !P2 ;  /* 0x00000004ff867807 */ /* 0x000fe20005000000 */
[----:B------:R-:W-:Y:S01]  /*3190*/  @!P1 IMAD.IADD R85, R85, 0x1, -R2 ;  /* 0x0000000155559824 */ /* 0x000fe200078e0a02 */
[----:B------:R-:W-:Y:S01]  /*31a0*/  ISETP.GE.AND P1, PT, R58, RZ, PT ;  /* 0x000000ff3a00720c */ /* 0x000fe20003f26270 */
[----:B------:R-:W-:Y:S01]  /*31b0*/  IMAD.MOV R5, RZ, RZ, -R5 ;  /* 0x000000ffff057224 */ /* 0x000fe200078e0a05 */
[----:B------:R-:W-:Y:S01]  /*31c0*/  LOP3.LUT R204, R198, 0x10, RZ, 0xfc, !PT ;  /* 0x00000010c6cc7812 */ /* 0x000fe200078efcff */
[----:B------:R-:W-:Y:S01]  /*31d0*/  @!P4 IMAD.MOV R75, RZ, RZ, -R75 ;  /* 0x000000ffff4bc224 */ /* 0x000fe200078e0a4b */
[C---:B------:R-:W-:Y:S01]  /*31e0*/  ISETP.GT.U32.AND P4, PT, R2.reuse, R7, PT ;  /* 0x000000070200720c */ /* 0x040fe20003f84070 */
[----:B------:R-:W-:Y:S01]  /*31f0*/  IMAD.MOV R8, RZ, RZ, -R8 ;  /* 0x000000ffff087224 */ /* 0x000fe200078e0a08 */
[C---:B------:R-:W-:Y:S01]  /*3200*/  ISETP.GT.U32.AND P2, PT, R2.reuse, R85, PT ;  /* 0x000000550200720c */ /* 0x040fe20003f44070 */
[----:B------:R-:W-:Y:S01]  /*3210*/  IMAD R87, R2, R5, R87 ;  /* 0x0000000502577224 */ /* 0x000fe200078e0257 */
[----:B------:R-:W-:Y:S01]  /*3220*/  LOP3.LUT R202, R198, 0x14, RZ, 0xfc, !PT ;  /* 0x00000014c6ca7812 */ /* 0x000fe200078efcff */
[----:B------:R-:W-:Y:S01]  /*3230*/  IMAD R5, R0, R8, R89 ;  /* 0x0000000800057224 */ /* 0x000fe200078e0259 */
[C---:B------:R-:W-:Y:S01]  /*3240*/  LOP3.LUT R183, R198.reuse, 0x18, RZ, 0xfc, !PT ;  /* 0x00000018c6b77812 */ /* 0x040fe200078efcff */
[--C-:B------:R-:W-:Y:S01]  /*3250*/  @!P6 IMAD.IADD R9, R9, 0x1, -R2.reuse ;  /* 0x000000010909e824 */ /* 0x100fe200078e0a02 */
[----:B------:R-:W-:Y:S01]  /*3260*/  ISETP.GE.AND P6, PT, R198, c[0x0][0x180], PT ;  /* 0x00006000c6007a0c */ /* 0x000fe20003fc6270 */
[----:B------:R-:W-:Y:S01]  /*3270*/  @!P3 IMAD.MOV R77, RZ, RZ, -R77 ;  /* 0x000000ffff4db224 */ /* 0x000fe200078e0a4d */
[----:B------:R-:W-:Y:S01]  /*3280*/  ISETP.GT.U32.AND P3, PT, R2, R87, PT ;  /* 0x000000570200720c */ /* 0x000fe20003f64070 */
[--C-:B------:R-:W-:Y:S01]  /*3290*/  @!P0 IMAD.IADD R83, R83, 0x1, -R2.reuse ;  /* 0x0000000153538824 */ /* 0x100fe200078e0a02 */
[----:B------:R-:W-:Y:S01]  /*32a0*/  ISETP.GT.U32.AND P0, PT, R0, R5, PT ;  /* 0x000000050000720c */ /* 0x000fe20003f04070 */
[--C-:B------:R-:W-:Y:S01]  /*32b0*/  @!P4 IMAD.IADD R7, R7, 0x1, -R2.reuse ;  /* 0x000000010707c824 */ /* 0x100fe200078e0a02 */
[----:B------:R-:W-:Y:S01]  /*32c0*/  SEL R8, R134, RZ, !P6 ;  /* 0x000000ff86087207 */ /* 0x000fe20007000000 */
[----:B------:R-:W-:Y:S01]  /*32d0*/  @!P2 IMAD.IADD R85, R85, 0x1, -R2 ;  /* 0x000000015555a824 */ /* 0x000fe200078e0a02 */
[----:B------:R-:W-:Y:S01]  /*32e0*/  ISETP.GE.AND P6, PT, R60, RZ, PT ;  /* 0x000000ff3c00720c */ /* 0x000fe20003fc6270 */
[----:B------:R-:W-:Y:S01]  /*32f0*/  @!P5 IMAD.MOV R73, RZ, RZ, -R73 ;  /* 0x000000ffff49d224 */ /* 0x000fe200078e0a49 */
[----:B------:R-:W-:Y:S01]  /*3300*/  ISETP.GE.AND P4, PT, R64, RZ, PT ;  /* 0x000000ff4000720c */ /* 0x000fe20003f86270 */
[----:B------:R-:W-:Y:S01]  /*3310*/  @!P1 IMAD.MOV R79, RZ, RZ, -R79 ;  /* 0x000000ffff4f9224 */ /* 0x000fe200078e0a4f */
[----:B------:R-:W-:-:S02]  /*3320*/  ISETP.GE.AND P2, PT, R62, RZ, PT ;  /* 0x000000ff3e00720c */ /* 0x000fc40003f46270 */
[----:B------:R-:W-:Y:S01]  /*3330*/  ISETP.GT.U32.AND P5, PT, R2, R9, PT ;  /* 0x000000090200720c */ /* 0x000fe20003fa4070 */
[----:B------:R-:W-:Y:S01]  /*3340*/  @!P3 IMAD.IADD R87, R87, 0x1, -R2 ;  /* 0x000000015757b824 */ /* 0x000fe200078e0a02 */
[----:B------:R-:W-:Y:S01]  /*3350*/  ISETP.NE.U32.AND P1, PT, R8, RZ, PT ;  /* 0x000000ff0800720c */ /* 0x000fe20003f25070 */
[----:B------:R-:W-:Y:S01]  /*3360*/  @!P0 IMAD.IADD R5, R5, 0x1, -R0 ;  /* 0x0000000105058824 */ /* 0x000fe200078e0a00 */
[----:B------:R-:W-:Y:S02]  /*3370*/  ISETP.GE.AND P0, PT, R181, c[0x0][0x180], PT ;  /* 0x00006000b5007a0c */ /* 0x000fe40003f06270 */
[----:B------:R-:W-:Y:S01]  /*3380*/  ISETP.GE.AND P3, PT, R68, RZ, PT ;  /* 0x000000ff4400720c */ /* 0x000fe20003f66270 */
[----:B------:R-:W-:Y:S01]  /*3390*/  @!P6 IMAD.MOV R81, RZ, RZ, -R81 ;  /* 0x000000ffff51e224 */ /* 0x000fe200078e0a51 */
[----:B------:R-:W-:Y:S01]  /*33a0*/  ISETP.GT.U32.AND P6, PT, R2, R87, PT ;  /* 0x000000570200720c */ /* 0x000fe20003fc4070 */
[----:B------:R-:W-:Y:S01]  /*33b0*/  @!P4 IMAD.MOV R85, RZ, RZ, -R85 ;  /* 0x000000ffff55c224 */ /* 0x000fe200078e0a55 */
[----:B------:R-:W-:Y:S01]  /*33c0*/  SEL R8, R134, RZ, !P0 ;  /* 0x000000ff86087207 */ /* 0x000fe20004000000 */
[----:B------:R-:W-:Y:S01]  /*33d0*/  @!P2 IMAD.MOV R83, RZ, RZ, -R83 ;  /* 0x000000ffff53a224 */ /* 0x000fe200078e0a53 */
[----:B------:R-:W-:Y:S01]  /*33e0*/  ISETP.GE.AND P4, PT, R175, c[0x0][0x180], PT ;  /* 0x00006000af007a0c */ /* 0x000fe20003f86270 */
[----:B------:R-:W-:Y:S01]  /*33f0*/  @!P5 IMAD.IADD R9, R9, 0x1, -R2 ;  /* 0x000000010909d824 */ /* 0x000fe200078e0a02 */
[----:B------:R-:W-:-:S02]  /*3400*/  ISETP.NE.U32.AND P2, PT, R8, RZ, PT ;  /* 0x000000ff0800720c */ /* 0x000fc40003f45070 */
[----:B------:R-:W-:Y:S02]  /*3410*/  SEL R8, R134, RZ, !P4 ;  /* 0x000000ff86087207 */ /* 0x000fe40006000000 */
[----:B------:R-:W-:Y:S02]  /*3420*/  ISETP.GE.AND P4, PT, R54, RZ, PT ;  /* 0x000000ff3600720c */ /* 0x000fe40003f86270 */
[----:B------:R-:W-:Y:S01]  /*3430*/  ISETP.GT.U32.AND P0, PT, R0, R5, PT ;  /* 0x000000050000720c */ /* 0x000fe20003f04070 */
[----:B------:R-:W-:Y:S01]  /*3440*/  @!P6 IMAD.IADD R87, R87, 0x1, -R2 ;  /* 0x000000015757e824 */ /* 0x000fe200078e0a02 */
[----:B------:R-:W-:Y:S01]  /*3450*/  ISETP.GE.AND P5, PT, R66, RZ, PT ;  /* 0x000000ff4200720c */ /* 0x000fe20003fa6270 */
[----:B------:R-:W-:Y:S01]  /*3460*/  IMAD.MOV.U32 R2, RZ, RZ, R9 ;  /* 0x000000ffff027224 */ /* 0x000fe200078e0009 */
[----:B------:R-:W-:Y:S01]  /*3470*/  ISETP.GE.AND P6, PT, R222, c[0x0][0x180], PT ;  /* 0x00006000de007a0c */ /* 0x000fe20003fc6270 */
[C---:B------:R-:W-:Y:S01]  /*3480*/  IMAD R9, R198.reuse, c[0x0][0x188], RZ ;  /* 0x00006200c6097a24 */ /* 0x040fe200078e02ff */
[----:B------:R-:W-:Y:S01]  /*3490*/  LOP3.LUT R182, R198, 0x1c, RZ, 0xfc, !PT ;  /* 0x0000001cc6b67812 */ /* 0x000fe200078efcff */
[----:B------:R-:W-:Y:S01]  /*34a0*/  @!P3 IMAD.MOV R2, RZ, RZ, -R2 ;  /* 0x000000ffff02b224 */ /* 0x000fe200078e0a02 */
[----:B------:R-:W-:Y:S01]  /*34b0*/  ISETP.GE.AND P3, PT, R70, RZ, PT ;  /* 0x000000ff4600720c */ /* 0x000fe20003f66270 */
[----:B------:R-:W-:Y:S01]  /*34c0*/  IMAD.SHL.U32 R68, R9, 0x4, RZ ;  /* 0x0000000409447824 */ /* 0x000fe200078e00ff */
[----:B------:R-:W-:Y:S01]  /*34d0*/  SEL R50, R134, RZ, !P6 ;  /* 0x000000ff86327207 */ /* 0x000fe20007000000 */
[----:B------:R-:W-:Y:S01]  /*34e0*/  @!P4 IMAD.MOV R87, RZ, RZ, -R87 ;  /* 0x000000ffff57c224 */ /* 0x000fe200078e0a57 */
[----:B------:R-:W-:Y:S01]  /*34f0*/  ISETP.NE.AND P4, PT, RZ, c[0x0][0x178], PT ;  /* 0x00005e00ff007a0c */ /* 0x000fe20003f85270 */
[----:B------:R-:W-:Y:S01]  /*3500*/  @!P0 IMAD.IADD R5, R5, 0x1, -R0 ;  /* 0x0000000105058824 */ /* 0x000fe200078e0a00 */
[----:B------:R-:W-:Y:S01]  /*3510*/  ISETP.NE.AND P0, PT, RZ, c[0x0][0x17c], PT ;  /* 0x00005f00ff007a0c */ /* 0x000fe20003f05270 */
[----:B------:R-:W-:Y:S01]  /*3520*/  IMAD.SHL.U32 R0, R128, 0x4, RZ ;  /* 0x0000000480007824 */ /* 0x000fe200078e00ff */
[----:B------:R-:W-:Y:S01]  /*3530*/  ISETP.NE.U32.AND P6, PT, R50, RZ, PT ;  /* 0x000000ff3200720c */ /* 0x000fe20003fc5070 */
[----:B------:R-:W-:Y:S01]  /*3540*/  IMAD.MOV.U32 R142, RZ, RZ, R5 ;  /* 0x000000ffff8e7224 */ /* 0x000fe200078e0005 */
[C---:B------:R-:W-:Y:S01]  /*3550*/  SEL R10, R203.reuse, R10, !P0 ;  /* 0x0000000acb0a7207 */ /* 0x040fe20004000000 */
[----:B------:R-:W-:Y:S01]  /*3560*/  @!P5 IMAD.MOV R7, RZ, RZ, -R7 ;  /* 0x000000ffff07d224 */ /* 0x000fe200078e0a07 */
[----:B------:R-:W-:Y:S01]  /*3570*/  ISETP.NE.U32.AND P5, PT, R8, RZ, PT ;  /* 0x000000ff0800720c */ /* 0x000fe20003fa5070 */
[----:B------:R-:W-:Y:S01]  /*3580*/  @!P3 IMAD.MOV R142, RZ, RZ, -R142 ;  /* 0x000000ffff8eb224 */ /* 0x000fe200078e0a8e */
[----:B------:R-:W-:Y:S01]  /*3590*/  IADD3 R150, P3, R0, c[0x0][0x168], RZ ;  /* 0x00005a0000967a10 */ /* 0x000fe20007f7e0ff */
[----:B------:R-:W-:Y:S01]  /*35a0*/  IMAD R8, R172, 0x4, R9 ;  /* 0x00000004ac087824 */ /* 0x000fe200078e0209 */
[C---:B------:R-:W-:Y:S01]  /*35b0*/  SEL R209, R203.reuse, R7, !P0 ;  /* 0x00000007cbd17207 */ /* 0x040fe20004000000 */
[----:B------:R-:W-:Y:S01]  /*35c0*/  IMAD R212, R10, c[0x0][0x190], RZ ;  /* 0x000064000ad47a24 */ /* 0x000fe200078e02ff */
[----:B------:R-:W-:Y:S01]  /*35d0*/  @!P4 LOP3.LUT R142, RZ, c[0x0][0x178], RZ, 0x33, !PT ;  /* 0x00005e00ff8eca12 */ /* 0x000fe200078e33ff */
[----:B------:R-:W-:Y:S01]  /*35e0*/  IMAD.SHL.U32 R66, R8, 0x4, RZ ;  /* 0x0000000408427824 */ /* 0x000fe200078e00ff */
[----:B------:R-:W-:Y:S01]  /*35f0*/  LEA.HI.X.SX32 R130, R128, c[0x0][0x16c], 0x2, P3 ;  /* 0x00005b0080827a11 */ /* 0x000fe200018f16ff */
[----:B------:R-:W-:Y:S01]  /*3600*/  IMAD R7, R172, 0x4, R8 ;  /* 0x00000004ac077824 */ /* 0x000fe200078e0208 */
[C---:B------:R-:W-:Y:S01]  /*3610*/  SEL R52, R203.reuse, R6, !P0 ;  /* 0x00000006cb347207 */ /* 0x040fe20004000000 */
[----:B------:R-:W-:Y:S01]  /*3620*/  IMAD R142, R142, c[0x0][0x184], RZ ;  /* 0x000061008e8e7a24 */ /* 0x000fe200078e02ff */
[----:B------:R-:W-:Y:S01]  /*3630*/  SEL R50, R203, R4, !P0 ;  /* 0x00000004cb327207 */ /* 0x000fe20004000000 */
[----:B------:R-:W-:Y:S01]  /*3640*/  IMAD.SHL.U32 R64, R7, 0x4, RZ ;  /* 0x0000000407407824 */ /* 0x000fe200078e00ff */
[C---:B------:R-:W-:Y:S01]  /*3650*/  SEL R11, R203.reuse, R11, !P0 ;  /* 0x0000000bcb0b7207 */ /* 0x040fe20004000000 */
[----:B------:R-:W-:Y:S01]  /*3660*/  IMAD.SHL.U32 R218, R142, 0x4, RZ ;  /* 0x000000048eda7824 */ /* 0x000fe200078e00ff */
[C---:B------:R-:W-:Y:S01]  /*3670*/  SEL R12, R203.reuse, R12, !P0 ;  /* 0x0000000ccb0c7207 */ /* 0x040fe20004000000 */
[----:B------:R-:W-:Y:S01]  /*3680*/  IMAD R6, R172, 0x4, R7 ;  /* 0x00000004ac067824 */ /* 0x000fe200078e0207 */
[C---:B------:R-:W-:Y:S01]  /*3690*/  SEL R13, R203.reuse, R13, !P0 ;  /* 0x0000000dcb0d7207 */ /* 0x040fe20004000000 */
[----:B------:R-:W-:Y:S01]  /*36a0*/  IMAD R216, R50, c[0x0][0x190], RZ ;  /* 0x0000640032d87a24 */ /* 0x000fe200078e02ff */
[----:B------:R-:W-:Y:S01]  /*36b0*/  IADD3 R152, P3, R218, c[0x0][0x160], RZ ;  /* 0x00005800da987a10 */ /* 0x000fe20007f7e0ff */
[----:B------:R-:W-:Y:S01]  /*36c0*/  IMAD.SHL.U32 R62, R6, 0x4, RZ ;  /* 0x00000004063e7824 */ /* 0x000fe200078e00ff */
[----:B------:R-:W-:Y:S01]  /*36d0*/  SEL R201, R203, R14, !P0 ;  /* 0x0000000ecbc97207 */ /* 0x000fe20004000000 */
[----:B------:R-:W-:Y:S01]  /*36e0*/  IMAD R5, R172, 0x4, R6 ;  /* 0x00000004ac057824 */ /* 0x000fe200078e0206 */
[----:B------:R-:W-:Y:S01]  /*36f0*/  LEA.HI.X.SX32 R10, R142, c[0x0][0x164], 0x2, P3 ;  /* 0x000059008e0a7a11 */ /* 0x000fe200018f16ff */
[----:B------:R-:W-:Y:S01]  /*3700*/  IMAD R214, R52, c[0x0][0x190], RZ ;  /* 0x0000640034d67a24 */ /* 0x000fe200078e02ff */
[----:B------:R-:W-:Y:S01]  /*3710*/  IADD3 R166, P3, R68, R152, RZ ;  /* 0x0000009844a67210 */ /* 0x000fe20007f7e0ff */
[----:B------:R-:W-:Y:S01]  /*3720*/  IMAD.SHL.U32 R60, R5, 0x4, RZ ;  /* 0x00000004053c7824 */ /* 0x000fe200078e00ff */
[----:B------:R-:W-:Y:S01]  /*3730*/  SEL R199, R203, R15, !P0 ;  /* 0x0000000fcbc77207 */ /* 0x000fe20004000000 */
[----:B------:R-:W-:Y:S01]  /*3740*/  IMAD R4, R172, 0x4, R5 ;  /* 0x00000004ac047824 */ /* 0x000fe200078e0205 */
[----:B------:R-:W-:Y:S01]  /*3750*/  LEA.HI.X.SX32 R167, R9, R10, 0x2, P3 ;  /* 0x0000000a09a77211 */ /* 0x000fe200018f16ff */
[----:B------:R-:W-:Y:S01]  /*3760*/  IMAD R210, R11, c[0x0][0x190], RZ ;  /* 0x000064000bd27a24 */ /* 0x000fe200078e02ff */
[----:B------:R-:W-:Y:S01]  /*3770*/  IADD3 R164, P3, R66, R152, RZ ;  /* 0x0000009842a47210 */ /* 0x000fe20007f7e0ff */
[----:B------:R-:W-:Y:S01]  /*3780*/  IMAD.SHL.U32 R58, R4, 0x4, RZ ;  /* 0x00000004043a7824 */ /* 0x000fe200078e00ff */
[----:B------:R-:W-:Y:S01]  /*3790*/  SEL R197, R203, R16, !P0 ;  /* 0x00000010cbc57207 */ /* 0x000fe20004000000 */
[----:B------:R-:W-:Y:S01]  /*37a0*/  IMAD R208, R12, c[0x0][0x190], RZ ;  /* 0x000064000cd07a24 */ /* 0x000fe200078e02ff */
[----:B------:R-:W-:Y:S01]  /*37b0*/  LEA.HI.X.SX32 R165, R8, R10, 0x2, P3 ;  /* 0x0000000a08a57211 */ /* 0x000fe200018f16ff */
[----:B------:R-:W-:Y:S01]  /*37c0*/  IMAD R206, R13, c[0x0][0x190], RZ ;  /* 0x000064000dce7a24 */ /* 0x000fe200078e02ff */
[----:B------:R-:W-:Y:S01]  /*37d0*/  IADD3 R162, P3, R64, R152, RZ ;  /* 0x0000009840a27210 */ /* 0x000fe20007f7e0ff */
[----:B------:R-:W-:Y:S01]  /*37e0*/  IMAD R201, R201, c[0x0][0x190], RZ ;  /* 0x00006400c9c97a24 */ /* 0x000fe200078e02ff */
[----:B------:R-:W-:Y:S01]  /*37f0*/  SEL R196, R203, R17, !P0 ;  /* 0x00000011cbc47207 */ /* 0x000fe20004000000 */
[----:B------:R-:W-:Y:S01]  /*3800*/  IMAD R197, R197, c[0x0][0x190], RZ ;  /* 0x00006400c5c57a24 */ /* 0x000fe200078e02ff */
[----:B------:R-:W-:Y:S01]  /*3810*/  LEA.HI.X.SX32 R163, R7, R10, 0x2, P3 ;  /* 0x0000000a07a37211 */ /* 0x000fe200018f16ff */
[----:B------:R-:W-:Y:S01]  /*3820*/  IMAD R199, R199, c[0x0][0x190], RZ ;  /* 0x00006400c7c77a24 */ /* 0x000fe200078e02ff */
[C---:B------:R-:W-:Y:S01]  /*3830*/  SEL R195, R203.reuse, R18, !P0 ;  /* 0x00000012cbc37207 */ /* 0x040fe20004000000 */
[----:B------:R-:W-:Y:S01]  /*3840*/  IMAD R196, R196, c[0x0][0x190], RZ ;  /* 0x00006400c4c47a24 */ /* 0x000fe200078e02ff */
[C---:B------:R-:W-:Y:S01]  /*3850*/  SEL R194, R203.reuse, R19, !P0 ;  /* 0x00000013cbc27207 */ /* 0x040fe20004000000 */
[----:B------:R-:W-:Y:S01]  /*3860*/  STL [R1+0x164], R66 ;  /* 0x0001644201007387 */ /* 0x000fe20000100800 */
[----:B------:R-:W-:Y:S01]  /*3870*/  SEL R193, R203, R20, !P0 ;  /* 0x00000014cbc17207 */ /* 0x000fe20004000000 */
[----:B------:R-:W-:Y:S01]  /*3880*/  IMAD R195, R195, c[0x0][0x190], RZ ;  /* 0x00006400c3c37a24 */ /* 0x000fe200078e02ff */
[C---:B------:R-:W-:Y:S01]  /*3890*/  SEL R192, R203.reuse, R21, !P0 ;  /* 0x00000015cbc07207 */ /* 0x040fe20004000000 */
[----:B------:R-:W-:Y:S01]  /*38a0*/  IMAD R194, R194, c[0x0][0x190], RZ ;  /* 0x00006400c2c27a24 */ /* 0x000fe200078e02ff */
        /* <DEDUP_REMOVED lines=19> */
[----:B------:R-:W-:Y:S01]  /*39e0*/  STL [R1+0x160], R64 ;  /* 0x0001604001007387 */ /* 0x000fe20000100800 */
[----:B------:R-:W-:Y:S01]  /*39f0*/  SEL R177, R203, R32, !P0 ;  /* 0x00000020cbb17207 */ /* 0x000fe20004000000 */
[----:B------:R-:W-:Y:S01]  /*3a00*/  IMAD R179, R179, c[0x0][0x190], RZ ;  /* 0x00006400b3b37a24 */ /* 0x000fe200078e02ff */
[C---:B------:R-:W-:Y:S01]  /*3a10*/  SEL R176, R203.reuse, R33, !P0 ;  /* 0x00000021cbb07207 */ /* 0x040fe20004000000 */
[----:B------:R-:W-:Y:S01]  /*3a20*/  STL [R1+0x15c], R62 ;  /* 0x00015c3e01007387 */ /* 0x000fe20000100800 */
[C---:B------:R-:W-:Y:S01]  /*3a30*/  SEL R171, R203.reuse, R34, !P0 ;  /* 0x00000022cbab7207 */ /* 0x040fe20004000000 */
        /* <DEDUP_REMOVED lines=21> */
[C---:B------:R-:W-:Y:S01]  /*3b90*/  SEL R133, R203.reuse, R45, !P0 ;  /* 0x0000002dcb857207 */ /* 0x040fe20004000000 */
[----:B------:R-:W-:Y:S01]  /*3ba0*/  IMAD R72, R72, c[0x0][0x190], RZ ;  /* 0x0000640048487a24 */ /* 0x000fe200078e02ff */
[C---:B------:R-:W-:Y:S01]  /*3bb0*/  SEL R135, R203.reuse, R46, !P0 ;  /* 0x0000002ecb877207 */ /* 0x040fe20004000000 */
[----:B------:R-:W-:Y:S01]  /*3bc0*/  IMAD R74, R74, c[0x0][0x190], RZ ;  /* 0x000064004a4a7a24 */ /* 0x000fe200078e02ff */
[----:B------:R-:W-:Y:S01]  /*3bd0*/  SEL R251, R203, R47, !P0 ;  /* 0x0000002fcbfb7207 */ /* 0x000fe20004000000 */
        /* <DEDUP_REMOVED lines=45> */
[----:B------:R-:W-:Y:S01]  /*3eb0*/  IADD3 R160, P3, R62, R152, RZ ;  /* 0x000000983ea07210 */ /* 0x000fe20007f7e0ff */
[----:B------:R-:W-:Y:S01]  /*3ec0*/  IMAD R219, R219, c[0x0][0x190], RZ ;  /* 0x00006400dbdb7a24 */ /* 0x000fe200078e02ff */
[----:B------:R-:W-:Y:S01]  /*3ed0*/  SEL R203, R203, R3, !P0 ;  /* 0x00000003cbcb7207 */ /* 0x000fe20004000000 */
[----:B------:R-:W-:Y:S01]  /*3ee0*/  IMAD R3, R172, 0x4, R4 ;  /* 0x00000004ac037824 */ /* 0x000fe200078e0204 */
[----:B------:R-:W-:Y:S01]  /*3ef0*/  ISETP.GE.AND P0, PT, R220, c[0x0][0x180], PT ;  /* 0x00006000dc007a0c */ /* 0x000fe20003f06270 */
[----:B------:R-:W-:Y:S01]  /*3f00*/  IMAD R213, R213, c[0x0][0x190], RZ ;  /* 0x00006400d5d57a24 */ /* 0x000fe200078e02ff */
[----:B------:R-:W-:Y:S01]  /*3f10*/  LEA.HI.X.SX32 R161, R6, R10, 0x2, P3 ;  /* 0x0000000a06a17211 */ /* 0x000fe200018f16ff */
[----:B------:R-:W-:Y:S01]  /*3f20*/  IMAD.SHL.U32 R56, R3, 0x4, RZ ;  /* 0x0000000403387824 */ /* 0x000fe200078e00ff */
[----:B------:R-:W-:Y:S01]  /*3f30*/  IADD3 R158, P3, R60, R152, RZ ;  /* 0x000000983c9e7210 */ /* 0x000fe20007f7e0ff */
[----:B------:R-:W-:Y:S01]  /*3f40*/  IMAD R215, R215, c[0x0][0x190], RZ ;  /* 0x00006400d7d77a24 */ /* 0x000fe200078e02ff */
[----:B------:R-:W-:Y:S01]  /*3f50*/  SEL R2, R134, RZ, !P0 ;  /* 0x000000ff86027207 */ /* 0x000fe20004000000 */
[----:B------:R-:W-:Y:S01]  /*3f60*/  IMAD R209, R209, c[0x0][0x190], RZ ;  /* 0x00006400d1d17a24 */ /* 0x000fe200078e02ff */
[----:B------:R-:W-:Y:S01]  /*3f70*/  LEA.HI.X.SX32 R159, R5, R10, 0x2, P3 ;  /* 0x0000000a059f7211 */ /* 0x000fe200018f16ff */
[----:B------:R-:W-:Y:S01]  /*3f80*/  STL [R1+0x150], R56 ;  /* 0x0001503801007387 */ /* 0x000fe20000100800 */
[----:B------:R-:W-:Y:S01]  /*3f90*/  ISETP.NE.U32.AND P0, PT, R2, RZ, PT ;  /* 0x000000ff0200720c */ /* 0x000fe20003f05070 */
[----:B------:R-:W-:Y:S01]  /*3fa0*/  IMAD R2, R172, 0x4, R3 ;  /* 0x00000004ac027824 */ /* 0x000fe200078e0203 */
[----:B------:R-:W-:Y:S01]  /*3fb0*/  IADD3 R156, P3, R58, R152, RZ ;  /* 0x000000983a9c7210 */ /* 0x000fe20007f7e0ff */
[----:B------:R-:W-:Y:S01]  /*3fc0*/  IMAD R211, R211, c[0x0][0x190], RZ ;  /* 0x00006400d3d37a24 */ /* 0x000fe200078e02ff */
[----:B------:R-:W-:Y:S01]  /*3fd0*/  LEA R12, P4, R214, R150, 0x2 ;  /* 0x00000096d60c7211 */ /* 0x000fe200078810ff */
[----:B------:R-:W-:Y:S01]  /*3fe0*/  IMAD.SHL.U32 R54, R2, 0x4, RZ ;  /* 0x0000000402367824 */ /* 0x000fe200078e00ff */
[----:B------:R-:W-:Y:S01]  /*3ff0*/  LEA.HI.X.SX32 R157, R4, R10, 0x2, P3 ;  /* 0x0000000a049d7211 */ /* 0x000fe200018f16ff */
[----:B------:R-:W-:Y:S01]  /*4000*/  IMAD R205, R205, c[0x0][0x190], RZ ;  /* 0x00006400cdcd7a24 */ /* 0x000fe200078e02ff */
[----:B------:R-:W-:Y:S01]  /*4010*/  IADD3 R154, P3, R56, R152, RZ ;  /* 0x00000098389a7210 */ /* 0x000fe20007f7e0ff */
[----:B------:R-:W-:Y:S01]  /*4020*/  IMAD R207, R207, c[0x0][0x190], RZ ;  /* 0x00006400cfcf7a24 */ /* 0x000fe200078e02ff */
[----:B------:R-:W-:Y:S01]  /*4030*/  LEA.HI.X.SX32 R13, R214, R130, 0x2, P4 ;  /* 0x00000082d60d7211 */ /* 0x000fe200020f16ff */
[----:B------:R1:W-:Y:S01]  /*4040*/  STL [R1+0x14c], R54 ;  /* 0x00014c3601007387 */ /* 0x0003e20000100800 */
[----:B------:R-:W-:Y:S01]  /*4050*/  LEA.HI.X.SX32 R155, R3, R10, 0x2, P3 ;  /* 0x0000000a039b7211 */ /* 0x000fe200018f16ff */
[----:B------:R-:W-:Y:S01]  /*4060*/  IMAD R203, R203, c[0x0][0x190], RZ ;  /* 0x00006400cbcb7a24 */ /* 0x000fe200078e02ff */
[----:B------:R-:W-:Y:S01]  /*4070*/  IADD3 R152, P3, R54, R152, RZ ;  /* 0x0000009836987210 */ /* 0x000fe20007f7e0ff */
[----:B------:R-:W-:Y:S01]  /*4080*/  IMAD.SHL.U32 R172, R172, 0x20, RZ ;  /* 0x00000020acac7824 */ /* 0x000fe200078e00ff */
[----:B------:R-:W-:-:S02]  /*4090*/  LEA R16, P4, R210, R150, 0x2 ;  /* 0x00000096d2107211 */ /* 0x000fc400078810ff */
[----:B------:R-:W-:Y:S02]  /*40a0*/  LEA.HI.X.SX32 R153, R2, R10, 0x2, P3 ;  /* 0x0000000a02997211 */ /* 0x000fe400018f16ff */
[----:B------:R-:W-:Y:S02]  /*40b0*/  LEA R10, P3, R216, R150, 0x2 ;  /* 0x00000096d80a7211 */ /* 0x000fe400078610ff */
[-C--:B------:R-:W-:Y:S02]  /*40c0*/  LEA.HI.X.SX32 R17, R210, R130.reuse, 0x2, P4 ;  /* 0x00000082d2117211 */ /* 0x080fe400020f16ff */
[----:B------:R-:W-:Y:S02]  /*40d0*/  LEA.HI.X.SX32 R11, R216, R130, 0x2, P3 ;  /* 0x00000082d80b7211 */ /* 0x000fe400018f16ff */
[-C--:B------:R-:W-:Y:S02]  /*40e0*/  LEA R14, P3, R212, R150.reuse, 0x2 ;  /* 0x00000096d40e7211 */ /* 0x080fe400078610ff */
        /* <DEDUP_REMOVED lines=13> */
[-C--:B------:R-:W-:Y:S02]  /*41c0*/  LEA.HI.X.SX32 R31, R195, R130.reuse, 0x2, P3 ;  /* 0x00000082c31f7211 */ /* 0x080fe400018f16ff */
[----:B------:R-:W-:Y:S02]  /*41d0*/  LEA.HI.X.SX32 R29, R196, R130, 0x2, P4 ;  /* 0x00000082c41d7211 */ /* 0x000fe400020f16ff */
[CC--:B------:R-:W-:Y:S02]  /*41e0*/  LEA R34, P3, R193.reuse, R150.reuse, 0x2 ;  /* 0x00000096c1227211 */ /* 0x0c0fe400078610ff */
[C---:B------:R-:W-:Y:S02]  /*41f0*/  LEA R32, P4, R194.reuse, R150, 0x2 ;  /* 0x00000096c2207211 */ /* 0x040fe400078810ff */
[-C--:B------:R-:W-:Y:S02]  /*4200*/  LEA.HI.X.SX32 R35, R193, R130.reuse, 0x2, P3 ;  /* 0x00000082c1237211 */ /* 0x080fe400018f16ff */
[----:B------:R-:W-:-:S02]  /*4210*/  LEA.HI.X.SX32 R33, R194, R130, 0x2, P4 ;  /* 0x00000082c2217211 */ /* 0x000fc400020f16ff */
[CC--:B------:R-:W-:Y:S02]  /*4220*/  LEA R38, P3, R191.reuse, R150.reuse, 0x2 ;  /* 0x00000096bf267211 */ /* 0x0c0fe400078610ff */
[C---:B------:R-:W-:Y:S02]  /*4230*/  LEA R36, P4, R192.reuse, R150, 0x2 ;  /* 0x00000096c0247211 */ /* 0x040fe400078810ff */
        /* <DEDUP_REMOVED lines=14> */
[-C--:B-1----:R-:W-:Y:S02]  /*4320*/  LEA R54, P3, R179, R150.reuse, 0x2 ;  /* 0x00000096b3367211 */ /* 0x082fe400078610ff */
        /* <DEDUP_REMOVED lines=19> */
[-C--:B------:R-:W-:Y:S02]  /*4460*/  LEA R78, P3, R72, R150.reuse, 0x2 ;  /* 0x00000096484e7211 */ /* 0x080fe400078610ff */
[----:B------:R-:W-:Y:S02]  /*4470*/  LEA R76, P4, R74, R150, 0x2 ;  /* 0x000000964a4c7211 */ /* 0x000fe400078810ff */
[-C--:B------:R-:W-:Y:S02]  /*4480*/  LEA.HI.X.SX32 R79, R72, R130.reuse, 0x2, P3 ;  /* 0x00000082484f7211 */ /* 0x080fe400018f16ff */
[----:B------:R-:W-:Y:S02]  /*4490*/  LEA.HI.X.SX32 R77, R74, R130, 0x2, P4 ;  /* 0x000000824a4d7211 */ /* 0x000fe400020f16ff */
[-C--:B------:R-:W-:Y:S02]  /*44a0*/  LEA R82, P3, R75, R150.reuse, 0x2 ;  /* 0x000000964b527211 */ /* 0x080fe400078610ff */
[----:B------:R-:W-:-:S02]  /*44b0*/  LEA R80, P4, R73, R150, 0x2 ;  /* 0x0000009649507211 */ /* 0x000fc400078810ff */
[-C--:B------:R-:W-:Y:S02]  /*44c0*/  LEA.HI.X.SX32 R83, R75, R130.reuse, 0x2, P3 ;  /* 0x000000824b537211 */ /* 0x080fe400018f16ff */
[----:B------:R-:W-:Y:S02]  /*44d0*/  LEA.HI.X.SX32 R81, R73, R130, 0x2, P4 ;  /* 0x0000008249517211 */ /* 0x000fe400020f16ff */
[-C--:B------:R-:W-:Y:S02]  /*44e0*/  LEA R86, P3, R131, R150.reuse, 0x2 ;  /* 0x0000009683567211 */ /* 0x080fe400078610ff */
[----:B------:R-:W-:Y:S02]  /*44f0*/  LEA R84, P4, R129, R150, 0x2 ;  /* 0x0000009681547211 */ /* 0x000fe400078810ff */
        /* <DEDUP_REMOVED lines=54> */
[----:B------:R-:W-:Y:S02]  /*4860*/  LEA R150, P3, R203, R150, 0x2 ;  /* 0x00000096cb967211 */ /* 0x000fe400078610ff */
[----:B------:R-:W-:-:S02]  /*4870*/  ISETP.GE.AND P4, PT, R204, c[0x0][0x180], PT ;  /* 0x00006000cc007a0c */ /* 0x000fc40003f86270 */
[----:B------:R-:W-:Y:S02]  /*4880*/  LEA.HI.X.SX32 R151, R203, R130, 0x2, P3 ;  /* 0x00000082cb977211 */ /* 0x000fe400018f16ff */
[----:B------:R-:W-:Y:S02]  /*4890*/  SEL R130, R134, RZ, !P4 ;  /* 0x000000ff86827207 */ /* 0x000fe40006000000 */
[----:B------:R-:W-:Y:S02]  /*48a0*/  ISETP.GE.AND P3, PT, R202, c[0x0][0x180], PT ;  /* 0x00006000ca007a0c */ /* 0x000fe40003f66270 */
[----:B------:R-:W-:Y:S02]  /*48b0*/  ISETP.NE.U32.AND P4, PT, R130, RZ, PT ;  /* 0x000000ff8200720c */ /* 0x000fe40003f85070 */
[----:B------:R-:W-:-:S04]  /*48c0*/  SEL R130, R134, RZ, !P3 ;  /* 0x000000ff86827207 */ /* 0x000fc80005800000 */
[----:B------:R-:W-:Y:S02]  /*48d0*/  ISETP.NE.U32.AND P3, PT, R130, RZ, PT ;  /* 0x000000ff8200720c */ /* 0x000fe40003f65070 */
[----:B------:R-:W-:-:S04]  /*48e0*/  LOP3.LUT R130, R174, 0xc0, RZ, 0xc0, !PT ;  /* 0x000000c0ae827812 */ /* 0x000fc800078ec0ff */
[----:B------:R-:W-:Y:S01]  /*48f0*/  SHF.R.U32.HI R173, RZ, 0x1, R130 ;  /* 0x00000001ffad7819 */ /* 0x000fe20000011682 */
[----:B------:R-:W-:-:S05]  /*4900*/  IMAD.SHL.U32 R130, R174, 0x4, RZ ;  /* 0x00000004ae827824 */ /* 0x000fca00078e00ff */
[----:B------:R-:W-:-:S05]  /*4910*/  LOP3.LUT R180, R173, 0x3fc, R130, 0x78, !PT ;  /* 0x000003fcadb47812 */ /* 0x000fca00078e7882 */
[----:B------:R1:W-:Y:S01]  /*4920*/  LDGSTS.E [R180+0x20000], [R166.64], P1 ;  /* 0x20000000a6b47fae */ /* 0x0003e20008921846 */
[----:B------:R-:W-:-:S03]  /*4930*/  ISETP.GE.AND P1, PT, R183, c[0x0][0x180], PT ;  /* 0x00006000b7007a0c */ /* 0x000fc60003f26270 */
[----:B------:R2:W-:Y:S01]  /*4940*/  LDGSTS.E [R180+0x20400], [R164.64], P5 ;  /* 0x20400000a4b47fae */ /* 0x0005e2000a921846 */
[----:B------:R-:W-:Y:S02]  /*4950*/  SEL R173, R134, RZ, !P1 ;  /* 0x000000ff86ad7207 */ /* 0x000fe40004800000 */
[----:B------:R-:W-:Y:S01]  /*4960*/  ISETP.GE.AND P1, PT, R182, c[0x0][0x180], PT ;  /* 0x00006000b6007a0c */ /* 0x000fe20003f26270 */
[----:B------:R3:W-:Y:S01]  /*4970*/  LDGSTS.E [R180+0x20800], [R162.64], P6 ;  /* 0x20800000a2b47fae */ /* 0x0007e2000b121846 */
[----:B------:R-:W-:Y:S02]  /*4980*/  ISETP.GE.AND P6, PT, R198, UR4, PT ;  /* 0x00000004c6007c0c */ /* 0x000fe4000bfc6270 */
[----:B------:R-:W-:Y:S01]  /*4990*/  SEL R134, R134, RZ, !P1 ;  /* 0x000000ff86867207 */ /* 0x000fe20004800000 */
[----:B------:R4:W-:Y:S01]  /*49a0*/  LDGSTS.E [R180+0x20c00], [R160.64], P0 ;  /* 0x20c00000a0b47fae */ /* 0x0009e20008121846 */
[----:B------:R-:W-:Y:S01]  /*49b0*/  ISETP.NE.U32.AND P5, PT, R173, RZ, PT ;  /* 0x000000ffad00720c */ /* 0x000fe20003fa5070 */
[----:B-1----:R-:W-:Y:S01]  /*49c0*/  IMAD.WIDE R166, R172, 0x4, R166 ;  /* 0x00000004aca67825 */ /* 0x002fe200078e02a6 */
[----:B------:R-:W-:Y:S01]  /*49d0*/  ISETP.NE.U32.AND P1, PT, R134, RZ, PT ;  /* 0x000000ff8600720c */ /* 0x000fe20003f25070 */
[----:B------:R1:W-:Y:S01]  /*49e0*/  LDGSTS.E [R180+0x21000], [R158.64], P4 ;  /* 0x210000009eb47fae */ /* 0x0003e2000a121846 */
[----:B------:R-:W-:Y:S01]  /*49f0*/  SEL R134, RZ, 0x4, P6 ;  /* 0x00000004ff867807 */ /* 0x000fe20003000000 */
[----:B--2---:R-:W-:Y:S01]  /*4a00*/  IMAD.WIDE R164, R172, 0x4, R164 ;  /* 0x00000004aca47825 */ /* 0x004fe200078e02a4 */
[----:B------:R-:W-:Y:S01]  /*4a10*/  ISETP.GE.AND P6, PT, R175, UR4, PT ;  /* 0x00000004af007c0c */ /* 0x000fe2000bfc6270 */
[----:B------:R2:W-:Y:S01]  /*4a20*/  LDGSTS.E [R180+0x21400], [R156.64], P3 ;  /* 0x214000009cb47fae */ /* 0x0005e20009921846 */
[----:B------:R-:W-:Y:S01]  /*4a30*/  ISETP.GT.AND P0, PT, R132, 0x3f, PT ;  /* 0x0000003f8400780c */ /* 0x000fe20003f04270 */
[----:B---3--:R-:W-:Y:S01]  /*4a40*/  IMAD.WIDE R162, R172, 0x4, R162 ;  /* 0x00000004aca27825 */ /* 0x008fe200078e02a2 */
[----:B------:R-:W-:-:S02]  /*4a50*/  SEL R173, RZ, 0x4, P6 ;  /* 0x00000004ffad7807 */ /* 0x000fc40003000000 */
[----:B------:R-:W-:Y:S01]  /*4a60*/  LOP3.LUT R175, R174, 0xe0, RZ, 0xc0, !PT ;  /* 0x000000e0aeaf7812 */ /* 0x000fe200078ec0ff */
[----:B------:R3:W-:Y:S01]  /*4a70*/  LDGSTS.E [R180+0x21800], [R154.64], P5 ;  /* 0x218000009ab47fae */ /* 0x0007e2000a921846 */
[----:B------:R-:W-:Y:S01]  /*4a80*/  SEL R173, R173, RZ, P0 ;  /* 0x000000ffadad7207 */ /* 0x000fe20000000000 */
[----:B----4-:R-:W-:Y:S01]  /*4a90*/  IMAD.WIDE R160, R172, 0x4, R160 ;  /* 0x00000004aca07825 */ /* 0x010fe200078e02a0 */
[----:B------:R-:W-:Y:S01]  /*4aa0*/  SEL R134, R134, RZ, P0 ;  /* 0x000000ff86867207 */ /* 0x000fe20000000000 */
[----:B------:R4:W-:Y:S01]  /*4ab0*/  LDGSTS.E [R180+0x21c00], [R152.64], P1 ;  /* 0x21c0000098b47fae */ /* 0x0009e20008921846 */
[----:B------:R-:W-:Y:S01]  /*4ac0*/  ISETP.NE.U32.AND P4, PT, R173, RZ, PT ;  /* 0x000000ffad00720c */ /* 0x000fe20003f85070 */
[----:B-1----:R-:W-:Y:S01]  /*4ad0*/  IMAD.WIDE R158, R172, 0x4, R158 ;  /* 0x00000004ac9e7825 */ /* 0x002fe200078e029e */
[----:B------:R-:W-:Y:S01]  /*4ae0*/  SHF.R.U32.HI R173, RZ, 0x1, R175 ;  /* 0x00000001ffad7819 */ /* 0x000fe200000116af */
[----:B------:R-:W0:Y:S01]  /*4af0*/  LDGDEPBAR ;  /* 0x00000000000079af */ /* 0x000e220000000000 */
[----:B------:R-:W-:Y:S01]  /*4b00*/  ISETP.GE.AND P1, PT, R222, UR4, PT ;  /* 0x00000004de007c0c */ /* 0x000fe2000bf26270 */
[----:B--2---:R-:W-:Y:S01]  /*4b10*/  IMAD.WIDE R156, R172, 0x4, R156 ;  /* 0x00000004ac9c7825 */ /* 0x004fe200078e029c */
[----:B------:R-:W-:-:S02]  /*4b20*/  LOP3.LUT R198, R173, 0x3fc, R130, 0x78, !PT ;  /* 0x000003fcadc67812 */ /* 0x000fc400078e7882 */
[----:B------:R-:W-:Y:S01]  /*4b30*/  ISETP.NE.U32.AND P6, PT, R134, RZ, PT ;  /* 0x000000ff8600720c */ /* 0x000fe20003fc5070 */
[----:B---3--:R-:W-:Y:S01]  /*4b40*/  IMAD.WIDE R154, R172, 0x4, R154 ;  /* 0x00000004ac9a7825 */ /* 0x008fe200078e029a */
[----:B------:R-:W-:Y:S01]  /*4b50*/  SEL R134, RZ, 0x4, P1 ;  /* 0x00000004ff867807 */ /* 0x000fe20000800000 */
[----:B------:R1:W-:Y:S01]  /*4b60*/  LDGSTS.E [R198], [R10.64], P2 ;  /* 0x000000000ac67fae */ /* 0x0003e20009121846 */
[----:B------:R-:W-:Y:S01]  /*4b70*/  ISETP.GE.AND P1, PT, R220, UR4, PT ;  /* 0x00000004dc007c0c */ /* 0x000fe2000bf26270 */
[----:B----4-:R-:W-:Y:S01]  /*4b80*/  IMAD.WIDE R152, R172, 0x4, R152 ;  /* 0x00000004ac987825 */ /* 0x010fe200078e0298 */
[----:B------:R-:W-:Y:S01]  /*4b90*/  SEL R134, R134, RZ, P0 ;  /* 0x000000ff86867207 */ /* 0x000fe20000000000 */
[----:B------:R2:W-:Y:S01]  /*4ba0*/  LDGSTS.E [R198+0x400], [R12.64], P2 ;  /* 0x004000000cc67fae */ /* 0x0005e20009121846 */
[----:B------:R-:W-:-:S03]  /*4bb0*/  CS2R R172, SRZ ;  /* 0x0000000000ac7805 */ /* 0x000fc6000001ff00 */
[----:B------:R3:W-:Y:S04]  /*4bc0*/  LDGSTS.E [R198+0x800], [R14.64], P2 ;  /* 0x008000000ec67fae */ /* 0x0007e80009121846 */
        /* <DEDUP_REMOVED lines=60> */
[----:B------:R1:W-:Y:S01]  /*4f90*/  LDGSTS.E [R198+0xfc00], [R150.64], P2 ;  /* 0x0fc0000096c67fae */ /* 0x0003e20009121846 */
[----:B------:R-:W-:-:S02]  /*4fa0*/  ISETP.NE.U32.AND P2, PT, R134, RZ, PT ;  /* 0x000000ff8600720c */ /* 0x000fc40003f45070 */
[----:B------:R-:W-:Y:S01]  /*4fb0*/  SEL R134, RZ, 0x4, P1 ;  /* 0x00000004ff867807 */ /* 0x000fe20000800000 */
[----:B------:R-:W0:Y:S03]  /*4fc0*/  LDGDEPBAR ;  /* 0x00000000000079af */ /* 0x000e260000000000 */
[----:B------:R-:W-:Y:S01]  /*4fd0*/  SEL R134, R134, RZ, P0 ;  /* 0x000000ff86867207 */ /* 0x000fe20000000000 */
[----:B------:R-:W-:Y:S03]  /*4fe0*/  BAR.SYNC.DEFER_BLOCKING 0x0 ;  /* 0x0000000000007b1d */ /* 0x000fe60000010000 */
[----:B------:R-:W-:-:S03]  /*4ff0*/  ISETP.NE.U32.AND P1, PT, R134, RZ, PT ;  /* 0x000000ff8600720c */ /* 0x000fc60003f25070 */
[----:B------:R-:W-:Y:S01]  /*5000*/  @!PT LDS RZ, [RZ] ;  /* 0x00000000fffff984 */ /* 0x000fe20000000800 */
[----:B------:R-:W-:Y:S01]  /*5010*/  @!PT LDS RZ, [RZ] ;  /* 0x00000000fffff984 */ /* 0x000fe20000000800 */
[----:B------:R-:W-:Y:S01]  /*5020*/  @!PT LDS RZ, [RZ] ;  /* 0x00000000fffff984 */ /* 0x000fe20000000800 */
[----:B------:R1:W-:Y:S04]  /*5030*/  LDGSTS.E [R180+0x22000], [R166.64], P6 ;  /* 0x22000000a6b47fae */ /* 0x0003e8000b121846 */
[----:B------:R2:W-:Y:S04]  /*5040*/  LDGSTS.E [R180+0x22400], [R164.64], P4 ;  /* 0x22400000a4b47fae */ /* 0x0005e8000a121846 */
[----:B------:R3:W-:Y:S04]  /*5050*/  LDGSTS.E [R180+0x22800], [R162.64], P2 ;  /* 0x22800000a2b47fae */ /* 0x0007e80009121846 */
[----:B------:R4:W-:Y:S01]  /*5060*/  LDGSTS.E [R180+0x22c00], [R160.64], P1 ;  /* 0x22c00000a0b47fae */ /* 0x0009e20008921846 */
[----:B------:R-:W-:Y:S01]  /*5070*/  ISETP.GE.AND P1, PT, R204, UR4, PT ;  /* 0x00000004cc007c0c */ /* 0x000fe2000bf26270 */
[----:B-1----:R-:W-:Y:S01]  /*5080*/  CS2R R166, SRZ ;  /* 0x0000000000a67805 */ /* 0x002fe2000001ff00 */
[----:B--2---:R-:W-:-:S02]  /*5090*/  CS2R R164, SRZ ;  /* 0x0000000000a47805 */ /* 0x004fc4000001ff00 */
[----:B------:R-:W-:Y:S02]  /*50a0*/  SEL R134, RZ, 0x4, P1 ;  /* 0x00000004ff867807 */ /* 0x000fe40000800000 */
[----:B------:R-:W-:Y:S01]  /*50b0*/  ISETP.GE.AND P1, PT, R202, UR4, PT ;  /* 0x00000004ca007c0c */ /* 0x000fe2000bf26270 */
[----:B------:R-:W-:Y:S01]  /*50c0*/  IMAD.MOV.U32 R202, RZ, RZ, c[0x0][0x18c] ;  /* 0x00006300ffca7624 */ /* 0x000fe200078e00ff */
[----:B------:R-:W-:Y:S01]  /*50d0*/  SEL R134, R134, RZ, P0 ;  /* 0x000000ff86867207 */ /* 0x000fe20000000000 */
[----:B---3--:R-:W-:Y:S02]  /*50e0*/  CS2R R162, SRZ ;  /* 0x0000000000a27805 */ /* 0x008fe4000001ff00 */
[----:B------:R-:W-:Y:S01]  /*50f0*/  IMAD.SHL.U32 R202, R202, 0x20, RZ ;  /* 0x00000020caca7824 */ /* 0x000fe200078e00ff */
[----:B------:R-:W-:Y:S01]  /*5100*/  ISETP.NE.U32.AND P2, PT, R134, RZ, PT ;  /* 0x000000ff8600720c */ /* 0x000fe20003f45070 */
[----:B----4-:R-:W-:Y:S01]  /*5110*/  CS2R R160, SRZ ;  /* 0x0000000000a07805 */ /* 0x010fe2000001ff00 */
[----:B------:R-:W-:Y:S01]  /*5120*/  SEL R134, RZ, 0x4, P1 ;  /* 0x00000004ff867807 */ /* 0x000fe20000800000 */
[----:B------:R-:W-:-:S03]  /*5130*/  IMAD.WIDE R10, R202, 0x4, R10 ;  /* 0x00000004ca0a7825 */ /* 0x000fc600078e020a */
[----:B------:R-:W-:Y:S01]  /*5140*/  SEL R134, R134, RZ, P0 ;  /* 0x000000ff86867207 */ /* 0x000fe20000000000 */
[----:B------:R-:W-:-:S03]  /*5150*/  IMAD.WIDE R12, R202, 0x4, R12 ;  /* 0x00000004ca0c7825 */ /* 0x000fc600078e020c */
[----:B------:R-:W-:Y:S01]  /*5160*/  ISETP.NE.U32.AND P1, PT, R134, RZ, PT ;  /* 0x000000ff8600720c */ /* 0x000fe20003f25070 */
[C---:B------:R-:W-:Y:S02]  /*5170*/  IMAD.WIDE R14, R202.reuse, 0x4, R14 ;  /* 0x00000004ca0e7825 */ /* 0x040fe400078e020e */
[----:B------:R1:W-:Y:S02]  /*5180*/  LDGSTS.E [R180+0x23000], [R158.64], P2 ;  /* 0x230000009eb47fae */ /* 0x0003e40009121846 */
[----:B------:R-:W-:-:S04]  /*5190*/  IMAD.WIDE R16, R202, 0x4, R16 ;  /* 0x00000004ca107825 */ /* 0x000fc800078e0210 */
[----:B-----5:R-:W-:-:S04]  /*51a0*/  IMAD.WIDE R18, R202, 0x4, R18 ;  /* 0x00000004ca127825 */ /* 0x020fc800078e0212 */
[----:B------:R2:W-:Y:S01]  /*51b0*/  LDGSTS.E [R180+0x23400], [R156.64], P1 ;  /* 0x234000009cb47fae */ /* 0x0005e20008921846 */
[----:B------:R-:W-:Y:S01]  /*51c0*/  ISETP.GE.AND P1, PT, R183, UR4, PT ;  /* 0x00000004b7007c0c */ /* 0x000fe2000bf26270 */
[C---:B------:R-:W-:Y:S01]  /*51d0*/  IMAD.WIDE R20, R202.reuse, 0x4, R20 ;  /* 0x00000004ca147825 */ /* 0x040fe200078e0214 */
[----:B-1----:R-:W-:Y:S02]  /*51e0*/  CS2R R158, SRZ ;  /* 0x00000000009e7805 */ /* 0x002fe4000001ff00 */
[----:B------:R-:W-:Y:S01]  /*51f0*/  SEL R134, RZ, 0x4, P1 ;  /* 0x00000004ff867807 */ /* 0x000fe20000800000 */
[----:B------:R-:W-:Y:S01]  /*5200*/  IMAD.WIDE R22, R202, 0x4, R22 ;  /* 0x00000004ca167825 */ /* 0x000fe200078e0216 */
[----:B------:R-:W-:Y:S02]  /*5210*/  ISETP.GE.AND P1, PT, R182, UR4, PT ;  /* 0x00000004b6007c0c */ /* 0x000fe4000bf26270 */
[----:B------:R-:W-:Y:S01]  /*5220*/  SEL R134, R134, RZ, P0 ;  /* 0x000000ff86867207 */ /* 0x000fe20000000000 */
[----:B------:R-:W-:Y:S01]  /*5230*/  IMAD.WIDE R24, R202, 0x4, R24 ;  /* 0x00000004ca187825 */ /* 0x000fe200078e0218 */
[----:B------:R-:W-:-:S02]  /*5240*/  CS2R R182, SRZ ;  /* 0x0000000000b67805 */ /* 0x000fc4000001ff00 */
[----:B------:R-:W-:Y:S01]  /*5250*/  ISETP.NE.U32.AND P2, PT, R134, RZ, PT ;  /* 0x000000ff8600720c */ /* 0x000fe20003f45070 */
[----:B------:R-:W-:Y:S01]  /*5260*/  IMAD.WIDE R26, R202, 0x4, R26 ;  /* 0x00000004ca1a7825 */ /* 0x000fe200078e021a */
[----:B------:R-:W-:-:S03]  /*5270*/  SEL R134, RZ, 0x4, P1 ;  /* 0x00000004ff867807 */ /* 0x000fc60000800000 */
[----:B------:R-:W-:Y:S01]  /*5280*/  IMAD.WIDE R28, R202, 0x4, R28 ;  /* 0x00000004ca1c7825 */ /* 0x000fe200078e021c */
[----:B------:R-:W-:-:S03]  /*5290*/  SEL R134, R134, RZ, P0 ;  /* 0x000000ff86867207 */ /* 0x000fc60000000000 */
[----:B------:R-:W-:Y:S01]  /*52a0*/  IMAD.WIDE R30, R202, 0x4, R30 ;  /* 0x00000004ca1e7825 */ /* 0x000fe200078e021e */
[----:B------:R-:W-:-:S03]  /*52b0*/  ISETP.NE.U32.AND P1, PT, R134, RZ, PT ;  /* 0x000000ff8600720c */ /* 0x000fc60003f25070 */
[----:B------:R-:W-:Y:S01]  /*52c0*/  IMAD.SHL.U32 R134, R174, 0x20, RZ ;  /* 0x00000020ae867824 */ /* 0x000fe200078e00ff */
[----:B------:R1:W-:Y:S01]  /*52d0*/  LDGSTS.E [R180+0x23800], [R154.64], P2 ;  /* 0x238000009ab47fae */ /* 0x0003e20009121846 */
[----:B------:R-:W-:Y:S01]  /*52e0*/  ISETP.GE.AND P2, PT, R181, UR4, PT ;  /* 0x00000004b5007c0c */ /* 0x000fe2000bf46270 */
[----:B------:R-:W-:Y:S02]  /*52f0*/  IMAD.WIDE R32, R202, 0x4, R32 ;  /* 0x00000004ca207825 */ /* 0x000fe400078e0220 */
[----:B--2---:R-:W-:Y:S02]  /*5300*/  LOP3.LUT R156, R134, 0x60, RZ, 0xc0, !PT ;  /* 0x00000060869c7812 */ /* 0x004fe400078ec0ff */
[----:B------:R-:W-:Y:S01]  /*5310*/  SEL R134, RZ, 0x4, P2 ;  /* 0x00000004ff867807 */ /* 0x000fe20001000000 */
[----:B------:R-:W-:Y:S02]  /*5320*/  IMAD.WIDE R34, R202, 0x4, R34 ;  /* 0x00000004ca227825 */ /* 0x000fe400078e0222 */
[----:B------:R1:W-:Y:S01]  /*5330*/  LDGSTS.E [R180+0x23c00], [R152.64], P1 ;  /* 0x23c0000098b47fae */ /* 0x0003e20008921846 */
[----:B------:R-:W-:Y:S01]  /*5340*/  SEL R134, R134, RZ, P0 ;  /* 0x000000ff86867207 */ /* 0x000fe20000000000 */
[----:B------:R-:W-:-:S02]  /*5350*/  IMAD.WIDE R36, R202, 0x4, R36 ;  /* 0x00000004ca247825 */ /* 0x000fc400078e0224 */
[----:B------:R-:W0:Y:S01]  /*5360*/  LDGDEPBAR ;  /* 0x00000000000079af */ /* 0x000e220000000000 */
[----:B------:R-:W-:Y:S01]  /*5370*/  ISETP.NE.U32.AND P0, PT, R134, RZ, PT ;  /* 0x000000ff8600720c */ /* 0x000fe20003f05070 */
[----:B------:R-:W-:Y:S01]  /*5380*/  IMAD.WIDE R38, R202, 0x4, R38 ;  /* 0x00000004ca267825 */ /* 0x000fe200078e0226 */
[----:B------:R-:W-:-:S03]  /*5390*/  SHF.R.U32.HI R134, RZ, 0x2, R174 ;  /* 0x00000002ff867819 */ /* 0x000fc600000116ae */
[----:B------:R-:W-:Y:S01]  /*53a0*/  IMAD.WIDE R40, R202, 0x4, R40 ;  /* 0x00000004ca287825 */ /* 0x000fe200078e0228 */
[----:B-1----:R-:W-:-:S03]  /*53b0*/  CS2R R180, SRZ ;  /* 0x0000000000b47805 */ /* 0x002fc6000001ff00 */
[----:B------:R-:W-:-:S04]  /*53c0*/  IMAD.WIDE R42, R202, 0x4, R42 ;  /* 0x00000004ca2a7825 */ /* 0x000fc800078e022a */
[----:B------:R1:W-:Y:S01]  /*53d0*/  LDGSTS.E [R198+0x10000], [R10.64], P0 ;  /* 0x100000000ac67fae */ /* 0x0003e20008121846 */
[----:B------:R-:W-:-:S03]  /*53e0*/  IMAD.WIDE R44, R202, 0x4, R44 ;  /* 0x00000004ca2c7825 */ /* 0x000fc600078e022c */
        /* <DEDUP_REMOVED lines=15> */
[C---:B------:R-:W-:Y:S01]  /*54e0*/  IMAD.WIDE R60, R202.reuse, 0x4, R60 ;  /* 0x00000004ca3c7825 */ /* 0x040fe200078e023c */
[----:B--2---:R-:W-:Y:S02]  /*54f0*/  CS2R R20, SRZ ;  /* 0x0000000000147805 */ /* 0x004fe4000001ff00 */
[----:B------:R2:W-:Y:S01]  /*5500*/  LDGSTS.E [R198+0x12400], [R28.64], P0 ;  /* 0x124000001cc67fae */ /* 0x0005e20008121846 */
[C---:B------:R-:W-:Y:S01]  /*5510*/  IMAD.WIDE R62, R202.reuse, 0x4, R62 ;  /* 0x00000004ca3e7825 */ /* 0x040fe200078e023e */
[----:B---3--:R-:W-:Y:S02]  /*5520*/  CS2R R22, SRZ ;  /* 0x0000000000167805 */ /* 0x008fe4000001ff00 */
[----:B------:R3:W-:Y:S01]  /*5530*/  LDGSTS.E [R198+0x12800], [R30.64], P0 ;  /* 0x128000001ec67fae */ /* 0x0007e20008121846 */
[----:B------:R-:W-:Y:S01]  /*5540*/  IMAD.WIDE R64, R202, 0x4, R64 ;  /* 0x00000004ca407825 */ /* 0x000fe200078e0240 */
[----:B----4-:R-:W-:-:S02]  /*5550*/  CS2R R24, SRZ ;  /* 0x0000000000187805 */ /* 0x010fc4000001ff00 */
[----:B------:R4:W-:Y:S01]  /*5560*/  LDGSTS.E [R198+0x12c00], [R32.64], P0 ;  /* 0x12c0000020c67fae */ /* 0x0009e20008121846 */
[C---:B------:R-:W-:Y:S01]  /*5570*/  IMAD.WIDE R66, R202.reuse, 0x4, R66 ;  /* 0x00000004ca427825 */ /* 0x040fe200078e0242 */
[----:B-----5:R-:W-:Y:S02]  /*5580*/  CS2R R26, SRZ ;  /* 0x00000000001a7805 */ /* 0x020fe4000001ff00 */
[----:B------:R5:W-:Y:S01]  /*5590*/  LDGSTS.E [R198+0x13000], [R34.64], P0 ;  /* 0x1300000022c67fae */ /* 0x000be20008121846 */
[C---:B------:R-:W-:Y:S01]  /*55a0*/  IMAD.WIDE R68, R202.reuse, 0x4, R68 ;  /* 0x00000004ca447825 */ /* 0x040fe200078e0244 */
[----:B--2---:R-:W-:Y:S02]  /*55b0*/  CS2R R28, SRZ ;  /* 0x00000000001c7805 */ /* 0x004fe4000001ff00 */
[----:B------:R2:W-:Y:S01]  /*55c0*/  LDGSTS.E [R198+0x13400], [R36.64], P0 ;  /* 0x1340000024c67fae */ /* 0x0005e20008121846 */
[----:B------:R-:W-:Y:S01]  /*55d0*/  IMAD.WIDE R70, R202, 0x4, R70 ;  /* 0x00000004ca467825 */ /* 0x000fe200078e0246 */
[----:B---3--:R-:W-:-:S02]  /*55e0*/  CS2R R30, SRZ ;  /* 0x00000000001e7805 */ /* 0x008fc4000001ff00 */
[----:B------:R3:W-:Y:S01]  /*55f0*/  LDGSTS.E [R198+0x13800], [R38.64], P0 ;  /* 0x1380000026c67fae */ /* 0x0007e20008121846 */
[C---:B------:R-:W-:Y:S01]  /*5600*/  IMAD.WIDE R76, R202.reuse, 0x4, R76 ;  /* 0x00000004ca4c7825 */ /* 0x040fe200078e024c */
[----:B----4-:R-:W-:Y:S02]  /*5610*/  CS2R R32, SRZ ;  /* 0x0000000000207805 */ /* 0x010fe4000001ff00 */
[----:B------:R4:W-:Y:S01]  /*5620*/  LDGSTS.E [R198+0x13c00], [R40.64], P0 ;  /* 0x13c0000028c67fae */ /* 0x0009e20008121846 */
[C---:B------:R-:W-:Y:S01]  /*5630*/  IMAD.WIDE R78, R202.reuse, 0x4, R78 ;  /* 0x00000004ca4e7825 */ /* 0x040fe200078e024e */
[----:B-----5:R-:W-:Y:S02]  /*5640*/  CS2R R34, SRZ ;  /* 0x0000000000227805 */ /* 0x020fe4000001ff00 */
[----:B------:R5:W-:Y:S01]  /*5650*/  LDGSTS.E [R198+0x14000], [R42.64], P0 ;  /* 0x140000002ac67fae */ /* 0x000be20008121846 */
[----:B------:R-:W-:Y:S01]  /*5660*/  IMAD.WIDE R80, R202, 0x4, R80 ;  /* 0x00000004ca507825 */ /* 0x000fe200078e0250 */
[----:B--2---:R-:W-:-:S02]  /*5670*/  CS2R R36, SRZ ;  /* 0x0000000000247805 */ /* 0x004fc4000001ff00 */
[----:B------:R2:W-:Y:S01]  /*5680*/  LDGSTS.E [R198+0x14400], [R44.64], P0 ;  /* 0x144000002cc67fae */ /* 0x0005e20008121846 */
[C---:B------:R-:W-:Y:S01]  /*5690*/  IMAD.WIDE R82, R202.reuse, 0x4, R82 ;  /* 0x00000004ca527825 */ /* 0x040fe200078e0252 */
[----:B---3--:R-:W-:Y:S02]  /*56a0*/  CS2R R38, SRZ ;  /* 0x0000000000267805 */ /* 0x008fe4000001ff00 */
[----:B------:R3:W-:Y:S01]  /*56b0*/  LDGSTS.E [R198+0x14800], [R46.64], P0 ;  /* 0x148000002ec67fae */ /* 0x0007e20008121846 */
[C---:B------:R-:W-:Y:S01]  /*56c0*/  IMAD.WIDE R84, R202.reuse, 0x4, R84 ;  /* 0x00000004ca547825 */ /* 0x040fe200078e0254 */
[----:B----4-:R-:W-:Y:S02]  /*56d0*/  CS2R R40, SRZ ;  /* 0x0000000000287805 */ /* 0x010fe4000001ff00 */
[----:B------:R4:W-:Y:S01]  /*56e0*/  LDGSTS.E [R198+0x14c00], [R48.64], P0 ;  /* 0x14c0000030c67fae */ /* 0x0009e20008121846 */
[----:B------:R-:W-:Y:S01]  /*56f0*/  IMAD.WIDE R86, R202, 0x4, R86 ;  /* 0x00000004ca567825 */ /* 0x000fe200078e0256 */
[----:B-----5:R-:W-:-:S02]  /*5700*/  CS2R R42, SRZ ;  /* 0x00000000002a7805 */ /* 0x020fc4000001ff00 */
        /* <DEDUP_REMOVED lines=19> */
[----:B------:R-:W-:Y:S02]  /*5840*/  IMAD R157, R175, 0x40, R156 ;  /* 0x00000040af9d7824 */ /* 0x000fe400078e029c */
[C---:B------:R-:W-:Y:S01]  /*5850*/  IMAD.WIDE R100, R202.reuse, 0x4, R100 ;  /* 0x00000004ca647825 */ /* 0x040fe200078e0264 */
[----:B------:R4:W-:Y:S02]  /*5860*/  LDGSTS.E [R198+0x16c00], [R64.64], P0 ;  /* 0x16c0000040c67fae */ /* 0x0009e40008121846 */
[----:B------:R-:W-:Y:S01]  /*5870*/  LOP3.LUT R157, R157, 0x70, R130, 0x78, !PT ;  /* 0x000000709d9d7812 */ /* 0x000fe200078e7882 */
[----:B------:R-:W-:Y:S01]  /*5880*/  IMAD.WIDE R102, R202, 0x4, R102 ;  /* 0x00000004ca667825 */ /* 0x000fe200078e0266 */
[----:B------:R5:W-:Y:S01]  /*5890*/  LDGSTS.E [R198+0x17000], [R66.64], P0 ;  /* 0x1700000042c67fae */ /* 0x000be20008121846 */
[----:B--2---:R-:W-:Y:S02]  /*58a0*/  CS2R R60, SRZ ;  /* 0x00000000003c7805 */ /* 0x004fe4000001ff00 */
[----:B------:R-:W-:Y:S01]  /*58b0*/  IMAD R156, R174, 0x200, R174 ;  /* 0x00000200ae9c7824 */ /* 0x000fe200078e02ae */
        /* <DEDUP_REMOVED lines=13> */
[----:B------:R-:W-:Y:S01]  /*5990*/  IMAD.SHL.U32 R154, R156, 0x10, RZ ;  /* 0x000000109c9a7824 */ /* 0x000fe200078e00ff */
[----:B---3--:R-:W-:Y:S01]  /*59a0*/  CS2R R70, SRZ ;  /* 0x0000000000467805 */ /* 0x008fe2000001ff00 */
[----:B------:R-:W-:Y:S01]  /*59b0*/  IMAD.SHL.U32 R130, R174, 0x800, RZ ;  /* 0x00000800ae827824 */ /* 0x000fe200078e00ff */
[----:B------:R3:W-:Y:S01]  /*59c0*/  LDGSTS.E [R198+0x18800], [R82.64], P0 ;  /* 0x1880000052c67fae */ /* 0x0007e20008121846 */
[----:B------:R-:W-:Y:S01]  /*59d0*/  IMAD.WIDE R112, R202, 0x4, R112 ;  /* 0x00000004ca707825 */ /* 0x000fe200078e0270 */
[----:B------:R-:W-:Y:S01]  /*59e0*/  LOP3.LUT R153, R154, 0xc7f0, RZ, 0xc0, !PT ;  /* 0x0000c7f09a997812 */ /* 0x000fe200078ec0ff */
[----:B----4-:R-:W-:Y:S01]  /*59f0*/  CS2R R76, SRZ ;  /* 0x00000000004c7805 */ /* 0x010fe2000001ff00 */
[----:B------:R4:W-:Y:S01]  /*5a00*/  LDGSTS.E [R198+0x18c00], [R84.64], P0 ;  /* 0x18c0000054c67fae */ /* 0x0009e20008121846 */
[----:B------:R-:W-:Y:S01]  /*5a10*/  IMAD.WIDE R114, R202, 0x4, R114 ;  /* 0x00000004ca727825 */ /* 0x000fe200078e0272 */
[----:B------:R-:W-:Y:S01]  /*5a20*/  LOP3.LUT R130, R130, 0xc000, RZ, 0xc0, !PT ;  /* 0x0000c00082827812 */ /* 0x000fe200078ec0ff */
[----:B------:R-:W-:Y:S01]  /*5a30*/  CS2R R154, SRZ ;  /* 0x00000000009a7805 */ /* 0x000fe2000001ff00 */
[----:B------:R1:W-:Y:S01]  /*5a40*/  LDGSTS.E [R198+0x19000], [R86.64], P0 ;  /* 0x1900000056c67fae */ /* 0x0003e20008121846 */
[C---:B------:R-:W-:Y:S01]  /*5a50*/  IMAD.WIDE R116, R202.reuse, 0x4, R116 ;  /* 0x00000004ca747825 */ /* 0x040fe200078e0274 */
[----:B------:R-:W-:Y:S01]  /*5a60*/  LOP3.LUT R134, R153, 0x20, R134, 0x78, !PT ;  /* 0x0000002099867812 */ /* 0x000fe200078e7886 */
[----:B-----5:R-:W-:Y:S01]  /*5a70*/  CS2R R78, SRZ ;  /* 0x00000000004e7805 */ /* 0x020fe2000001ff00 */
[----:B------:R5:W-:Y:S01]  /*5a80*/  LDGSTS.E [R198+0x19400], [R88.64], P0 ;  /* 0x1940000058c67fae */ /* 0x000be20008121846 */
[C---:B------:R-:W-:Y:S01]  /*5a90*/  IMAD.WIDE R118, R202.reuse, 0x4, R118 ;  /* 0x00000004ca767825 */ /* 0x040fe200078e0276 */
[----:B------:R-:W-:Y:S01]  /*5aa0*/  CS2R R152, SRZ ;  /* 0x0000000000987805 */ /* 0x000fe2000001ff00 */
[----:B--2---:R-:W-:Y:S01]  /*5ab0*/  CS2R R80, SRZ ;  /* 0x0000000000507805 */ /* 0x004fe2000001ff00 */
[----:B------:R2:W-:Y:S01]  /*5ac0*/  LDGSTS.E [R198+0x19800], [R90.64], P0 ;  /* 0x198000005ac67fae */ /* 0x0005e20008121846 */
[C---:B------:R-:W-:Y:S01]  /*5ad0*/  IMAD.WIDE R120, R202.reuse, 0x4, R120 ;  /* 0x00000004ca787825 */ /* 0x040fe200078e0278 */
[----:B----4-:R-:W-:Y:S01]  /*5ae0*/  CS2R R84, SRZ ;  /* 0x0000000000547805 */ /* 0x010fe2000001ff00 */
[----:B---3--:R-:W-:Y:S01]  /*5af0*/  CS2R R82, SRZ ;  /* 0x0000000000527805 */ /* 0x008fe2000001ff00 */
[----:B------:R3:W-:Y:S01]  /*5b00*/  LDGSTS.E [R198+0x19c00], [R92.64], P0 ;  /* 0x19c000005cc67fae */ /* 0x0007e20008121846 */
[C---:B------:R-:W-:Y:S01]  /*5b10*/  IMAD.WIDE R122, R202.reuse, 0x4, R122 ;  /* 0x00000004ca7a7825 */ /* 0x040fe200078e027a */
[----:B-1----:R-:W-:Y:S01]  /*5b20*/  CS2R R86, SRZ ;  /* 0x0000000000567805 */ /* 0x002fe2000001ff00 */
[----:B------:R-:W-:Y:S01]  /*5b30*/  CS2R R174, SRZ ;  /* 0x0000000000ae7805 */ /* 0x000fe2000001ff00 */
        /* <DEDUP_REMOVED lines=11> */
[----:B-1----:R-:W-:-:S02]  /*5bf0*/  CS2R R94, SRZ ;  /* 0x00000000005e7805 */ /* 0x002fc4000001ff00 */
[----:B------:R1:W-:Y:S01]  /*5c00*/  LDGSTS.E [R198+0x1b000], [R102.64], P0 ;  /* 0x1b00000066c67fae */ /* 0x0003e20008121846 */
[----:B------:R-:W-:Y:S01]  /*5c10*/  IMAD.IADD R130, R130, 0x1, R157 ;  /* 0x0000000182827824 */ /* 0x000fe200078e029d */
[----:B----4-:R-:W-:Y:S01]  /*5c20*/  CS2R R96, SRZ ;  /* 0x0000000000607805 */ /* 0x010fe2000001ff00 */
[C---:B------:R-:W-:Y:S01]  /*5c30*/  IMAD.WIDE R140, R202.reuse, 0x4, R140 ;  /* 0x00000004ca8c7825 */ /* 0x040fe200078e028c */
[----:B------:R4:W-:Y:S01]  /*5c40*/  LDGSTS.E [R198+0x1b400], [R104.64], P0 ;  /* 0x1b40000068c67fae */ /* 0x0009e20008121846 */
[----:B------:R-:W-:Y:S01]  /*5c50*/  CS2R R156, SRZ ;  /* 0x00000000009c7805 */ /* 0x000fe2000001ff00 */
[----:B--2---:R-:W-:Y:S01]  /*5c60*/  CS2R R98, SRZ ;  /* 0x0000000000627805 */ /* 0x004fe2000001ff00 */
[C---:B------:R-:W-:Y:S01]  /*5c70*/  IMAD.WIDE R144, R202.reuse, 0x4, R144 ;  /* 0x00000004ca907825 */ /* 0x040fe200078e0290 */
[----:B------:R2:W-:Y:S01]  /*5c80*/  LDGSTS.E [R198+0x1b800], [R106.64], P0 ;  /* 0x1b8000006ac67fae */ /* 0x0005e20008121846 */
[----:B---3--:R-:W-:Y:S02]  /*5c90*/  CS2R R100, SRZ ;  /* 0x0000000000647805 */ /* 0x008fe4000001ff00 */
[----:B------:R-:W-:Y:S01]  /*5ca0*/  IMAD.WIDE R146, R202, 0x4, R146 ;  /* 0x00000004ca927825 */ /* 0x000fe200078e0292 */
[----:B------:R3:W-:Y:S01]  /*5cb0*/  LDGSTS.E [R198+0x1bc00], [R108.64], P0 ;  /* 0x1bc000006cc67fae */ /* 0x0007e20008121846 */
[----:B-1----:R-:W-:-:S02]  /*5cc0*/  CS2R R102, SRZ ;  /* 0x0000000000667805 */ /* 0x002fc4000001ff00 */
[C---:B------:R-:W-:Y:S01]  /*5cd0*/  IMAD.WIDE R148, R202.reuse, 0x4, R148 ;  /* 0x00000004ca947825 */ /* 0x040fe200078e0294 */
[----:B------:R1:W-:Y:S01]  /*5ce0*/  LDGSTS.E [R198+0x1c000], [R110.64], P0 ;  /* 0x1c0000006ec67fae */ /* 0x0003e20008121846 */
[----:B----4-:R-:W-:Y:S02]  /*5cf0*/  CS2R R104, SRZ ;  /* 0x0000000000687805 */ /* 0x010fe4000001ff00 */
[----:B------:R-:W-:Y:S01]  /*5d00*/  IMAD.WIDE R150, R202, 0x4, R150 ;  /* 0x00000004ca967825 */ /* 0x000fe200078e0296 */
[----:B------:R4:W-:Y:S01]  /*5d10*/  LDGSTS.E [R198+0x1c400], [R112.64], P0 ;  /* 0x1c40000070c67fae */ /* 0x0009e20008121846 */
[----:B--2---:R-:W-:-:S03]  /*5d20*/  CS2R R106, SRZ ;  /* 0x00000000006a7805 */ /* 0x004fc6000001ff00 */
[----:B------:R2:W-:Y:S01]  /*5d30*/  LDGSTS.E [R198+0x1c800], [R114.64], P0 ;  /* 0x1c80000072c67fae */ /* 0x0005e20008121846 */
[----:B---3--:R-:W-:-:S03]  /*5d40*/  CS2R R108, SRZ ;  /* 0x00000000006c7805 */ /* 0x008fc6000001ff00 */
[----:B------:R3:W-:Y:S01]  /*5d50*/  LDGSTS.E [R198+0x1cc00], [R116.64], P0 ;  /* 0x1cc0000074c67fae */ /* 0x0007e20008121846 */
[----:B-1----:R-:W-:-:S03]  /*5d60*/  CS2R R110, SRZ ;  /* 0x00000000006e7805 */ /* 0x002fc6000001ff00 */
[----:B------:R1:W-:Y:S01]  /*5d70*/  LDGSTS.E [R198+0x1d000], [R118.64], P0 ;  /* 0x1d00000076c67fae */ /* 0x0003e20008121846 */
[----:B----4-:R-:W-:-:S03]  /*5d80*/  CS2R R112, SRZ ;  /* 0x0000000000707805 */ /* 0x010fc6000001ff00 */
        /* <DEDUP_REMOVED lines=10> */
[----:B------:R4:W-:Y:S01]  /*5e30*/  STL [R1+0x144], R134 ;  /* 0x0001448601007387 */ /* 0x0009e20000100800 */
[----:B---3--:R-:W-:-:S03]  /*5e40*/  CS2R R124, SRZ ;  /* 0x00000000007c7805 */ /* 0x008fc6000001ff00 */
[----:B------:R4:W-:Y:S01]  /*5e50*/  LDGSTS.E [R198+0x1e800], [R138.64], P0 ;  /* 0x1e8000008ac67fae */ /* 0x0009e20008121846 */
[----:B-1----:R-:W-:-:S03]  /*5e60*/  CS2R R126, SRZ ;  /* 0x00000000007e7805 */ /* 0x002fc6000001ff00 */
[----:B------:R4:W-:Y:S04]  /*5e70*/  STL [R1+0x138], R130 ;  /* 0x0001388201007387 */ /* 0x0009e80000100800 */
[----:B------:R4:W-:Y:S04]  /*5e80*/  LDGSTS.E [R198+0x1ec00], [R140.64], P0 ;  /* 0x1ec000008cc67fae */ /* 0x0009e80008121846 */
[----:B------:R4:W-:Y:S04]  /*5e90*/  LDGSTS.E [R198+0x1f000], [R144.64], P0 ;  /* 0x1f00000090c67fae */ /* 0x0009e80008121846 */
[----:B------:R4:W-:Y:S04]  /*5ea0*/  LDGSTS.E [R198+0x1f400], [R146.64], P0 ;  /* 0x1f40000092c67fae */ /* 0x0009e80008121846 */
[----:B------:R1:W-:Y:S04]  /*5eb0*/  LDGSTS.E [R198+0x1f800], [R148.64], P0 ;  /* 0x1f80000094c67fae */ /* 0x0003e80008121846 */
[----:B------:R2:W-:Y:S01]  /*5ec0*/  LDGSTS.E [R198+0x1fc00], [R150.64], P0 ;  /* 0x1fc0000096c67fae */ /* 0x0005e20008121846 */
[----:B------:R-:W-:-:S03]  /*5ed0*/  ISETP.GE.AND P0, PT, R132, 0x20, PT ;  /* 0x000000208400780c */ /* 0x000fc60003f06270 */
[----:B------:R-:W0:Y:S01]  /*5ee0*/  LDGDEPBAR ;  /* 0x00000000000079af */ /* 0x000e220000000000 */
[----:B-1----:R-:W-:Y:S01]  /*5ef0*/  CS2R R148, SRZ ;  /* 0x0000000000947805 */ /* 0x002fe2000001ff00 */
[----:B--2---:R-:W-:-:S08]  /*5f00*/  CS2R R150, SRZ ;  /* 0x0000000000967805 */ /* 0x004fd0000001ff00 */
[----:B------:R-:W-:Y:S05]  /*5f10*/  @!P0 BRA `(.L_x_0) ;  /* 0x0000594000008947 */ /* 0x000fea0003800000 */
[----:B----4-:R-:W-:Y:S01]  /*5f20*/  SHF.R.S32.HI R11, RZ, 0x1f, R142 ;  /* 0x0000001fff0b7819 */ /* 0x010fe2000001148e */
[----:B------:R-:W1:Y:S01]  /*5f30*/  S2R R165, SR_TID.X ;  /* 0x0000000000a57919 */ /* 0x000e620000002100 */
[----:B------:R-:W-:Y:S01]  /*5f40*/  SHF.R.S32.HI R10, RZ, 0x1f, R9 ;  /* 0x0000001fff0a7819 */ /* 0x000fe20000011409 */
[----:B------:R-:W-:Y:S01]  /*5f50*/  IMAD.SHL.U32 R22, R202, 0x8, RZ ;  /* 0x00000008ca167824 */ /* 0x000fe200078e00ff */
[----:B------:R-:W-:Y:S01]  /*5f60*/  SHF.R.S32.HI R13, RZ, 0x1f, R8 ;  /* 0x0000001fff0d7819 */ /* 0x000fe20000011408 */
[----:B------:R-:W-:Y:S01]  /*5f70*/  IMAD.MOV.U32 R166, RZ, RZ, R212 ;  /* 0x000000ffffa67224 */ /* 0x000fe200078e00d4 */
[----:B------:R-:W-:Y:S01]  /*5f80*/  SHF.L.U64.HI R142, R142, 0x2, R11 ;  /* 0x000000028e8e7819 */ /* 0x000fe2000001020b */
[----:B------:R-:W-:Y:S01]  /*5f90*/  IMAD.MOV.U32 R175, RZ, RZ, R208 ;  /* 0x000000ffffaf7224 */ /* 0x000fe200078e00d0 */
[----:B------:R-:W-:Y:S01]  /*5fa0*/  SHF.R.S32.HI R12, RZ, 0x1f, R7 ;  /* 0x0000001fff0c7819 */ /* 0x000fe20000011407 */
[----:B------:R-:W-:Y:S01]  /*5fb0*/  IMAD.MOV.U32 R164, RZ, RZ, R210 ;  /* 0x000000ffffa47224 */ /* 0x000fe200078e00d2 */
[----:B------:R-:W-:Y:S01]  /*5fc0*/  SHF.R.S32.HI R11, RZ, 0x1f, R6 ;  /* 0x0000001fff0b7819 */ /* 0x000fe20000011406 */
[----:B------:R-:W-:Y:S01]  /*5fd0*/  IMAD.MOV.U32 R44, RZ, RZ, R216 ;  /* 0x000000ffff2c7224 */ /* 0x000fe200078e00d8 */
[----:B------:R-:W-:Y:S01]  /*5fe0*/  SHF.L.U64.HI R10, R9, 0x2, R10 ;  /* 0x00000002090a7819 */ /* 0x000fe2000001020a */
[----:B------:R-:W-:Y:S01]  /*5ff0*/  IMAD.MOV.U32 R45, RZ, RZ, R218 ;  /* 0x000000ffff2d7224 */ /* 0x000fe200078e00da */
[----:B------:R-:W-:Y:S01]  /*6000*/  SHF.L.U64.HI R9, R8, 0x2, R13 ;  /* 0x0000000208097819 */ /* 0x000fe2000001020d */
[----:B------:R-:W-:Y:S01]  /*6010*/  IMAD.MOV.U32 R174, RZ, RZ, R206 ;  /* 0x000000ffffae7224 */ /* 0x000fe200078e00ce */
[----:B------:R-:W-:Y:S01]  /*6020*/  SHF.L.U64.HI R7, R7, 0x2, R12 ;  /* 0x0000000207077819 */ /* 0x000fe2000001020c */
[----:B------:R-:W-:Y:S01]  /*6030*/  STL [R1+0x184], R10 ;  /* 0x0001840a01007387 */ /* 0x000fe20000100800 */
[----:B------:R-:W-:Y:S01]  /*6040*/  SHF.L.U64.HI R8, R6, 0x2, R11 ;  /* 0x0000000206087819 */ /* 0x000fe2000001020b */
[----:B------:R-:W-:Y:S01]  /*6050*/  IMAD.MOV.U32 R167, RZ, RZ, R214 ;  /* 0x000000ffffa77224 */ /* 0x000fe200078e00d6 */
[----:B------:R-:W-:Y:S01]  /*6060*/  SHF.R.S32.HI R6, RZ, 0x1f, R5 ;  /* 0x0000001fff067819 */ /* 0x000fe20000011405 */
[----:B------:R2:W-:Y:S01]  /*6070*/  STL [R1+0x180], R9 ;  /* 0x0001800901007387 */ /* 0x0005e20000100800 */
[-C--:B------:R-:W-:Y:S01]  /*6080*/  LEA R204, P0, R203, R22.reuse, 0x2 ;  /* 0x00000016cbcc7211 */ /* 0x080fe200078010ff */
[----:B------:R-:W-:Y:S01]  /*6090*/  CS2R R152, SRZ ;  /* 0x0000000000987805 */ /* 0x000fe2000001ff00 */
[----:B------:R-:W-:Y:S01]  /*60a0*/  SHF.L.U64.HI R6, R5, 0x2, R6 ;  /* 0x0000000205067819 */ /* 0x000fe20000010206 */
[----:B------:R3:W-:Y:S01]  /*60b0*/  STL [R1+0x17c], R7 ;  /* 0x00017c0701007387 */ /* 0x0007e20000100800 */
[-C--:B------:R-:W-:Y:S01]  /*60c0*/  LEA R208, P1, R207, R22.reuse, 0x2 ;  /* 0x00000016cfd07211 */ /* 0x080fe200078210ff */
[----:B-1----:R-:W-:Y:S01]  /*60d0*/  IMAD.SHL.U32 R24, R165, 0x2, RZ ;  /* 0x00000002a5187824 */ /* 0x002fe200078e00ff */
[-C--:B------:R-:W-:Y:S01]  /*60e0*/  LEA R212, P3, R211, R22.reuse, 0x2 ;  /* 0x00000016d3d47211 */ /* 0x080fe200078610ff */
[----:B------:R1:W-:Y:S01]  /*60f0*/  STL [R1+0x178], R8 ;  /* 0x0001780801007387 */ /* 0x0003e20000100800 */
[----:B------:R-:W-:Y:S01]  /*6100*/  LEA R210, P2, R209, R22, 0x2 ;  /* 0x00000016d1d27211 */ /* 0x000fe200078410ff */
[----:B------:R-:W-:Y:S01]  /*6110*/  CS2R R154, SRZ ;  /* 0x00000000009a7805 */ /* 0x000fe2000001ff00 */
[----:B--2---:R-:W-:Y:S01]  /*6120*/  SHF.R.S32.HI R9, RZ, 0x1f, R2 ;  /* 0x0000001fff097819 */ /* 0x004fe20000011402 */
[----:B------:R2:W-:Y:S01]  /*6130*/  STL [R1+0x174], R6 ;  /* 0x0001740601007387 */ /* 0x0005e20000100800 */
[----:B------:R-:W-:Y:S01]  /*6140*/  SHF.R.S32.HI R141, RZ, 0x1f, R132 ;  /* 0x0000001fff8d7819 */ /* 0x000fe20000011484 */
[----:B------:R-:W-:Y:S01]  /*6150*/  CS2R R156, SRZ ;  /* 0x00000000009c7805 */ /* 0x000fe2000001ff00 */
[----:B---3--:R-:W-:Y:S01]  /*6160*/  SHF.R.S32.HI R7, RZ, 0x1f, R4 ;  /* 0x0000001fff077819 */ /* 0x008fe20000011404 */
[----:B------:R-:W-:Y:S01]  /*6170*/  CS2R R158, SRZ ;  /* 0x00000000009e7805 */ /* 0x000fe2000001ff00 */
[----:B------:R-:W-:Y:S01]  /*6180*/  SHF.L.U64.HI R2, R2, 0x2, R9 ;  /* 0x0000000202027819 */ /* 0x000fe20000010209 */
[----:B------:R-:W-:Y:S01]  /*6190*/  CS2R R160, SRZ ;  /* 0x0000000000a07805 */ /* 0x000fe2000001ff00 */
[----:B-1----:R-:W-:Y:S01]  /*61a0*/  SHF.R.S32.HI R8, RZ, 0x1f, R3 ;  /* 0x0000001fff087819 */ /* 0x002fe20000011403 */
[----:B------:R-:W-:Y:S01]  /*61b0*/  CS2R R162, SRZ ;  /* 0x0000000000a27805 */ /* 0x000fe2000001ff00 */
[----:B------:R-:W-:Y:S01]  /*61c0*/  SHF.L.U64.HI R5, R4, 0x2, R7 ;  /* 0x0000000204057819 */ /* 0x000fe20000010207 */
[----:B------:R-:W-:Y:S01]  /*61d0*/  CS2R R120, SRZ ;  /* 0x0000000000787805 */ /* 0x000fe2000001ff00 */
[----:B------:R-:W-:Y:S01]  /*61e0*/  SHF.L.U64.HI R4, R3, 0x2, R8 ;  /* 0x0000000203047819 */ /* 0x000fe20000010208 */
[----:B------:R-:W-:Y:S01]  /*61f0*/  CS2R R122, SRZ ;  /* 0x00000000007a7805 */ /* 0x000fe2000001ff00 */
[----:B------:R-:W-:Y:S01]  /*6200*/  SHF.R.S32.HI R3, RZ, 0x1f, R202 ;  /* 0x0000001fff037819 */ /* 0x000fe200000114ca */
[----:B------:R1:W-:Y:S01]  /*6210*/  STL [R1+0x170], R5 ;  /* 0x0001700501007387 */ /* 0x0003e20000100800 */
[----:B--2---:R-:W-:Y:S01]  /*6220*/  SHF.R.S32.HI R6, RZ, 0x1f, R203 ;  /* 0x0000001fff067819 */ /* 0x004fe200000114cb */
[----:B------:R-:W-:Y:S01]  /*6230*/  CS2R R116, SRZ ;  /* 0x0000000000747805 */ /* 0x000fe2000001ff00 */
[----:B------:R-:W-:Y:S01]  /*6240*/  SHF.L.U64.HI R20, R202, 0x3, R3 ;  /* 0x00000003ca147819 */ /* 0x000fe20000010203 */
[----:B------:R2:W-:Y:S01]  /*6250*/  STL [R1+0x16c], R4 ;  /* 0x00016c0401007387 */ /* 0x0005e20000100800 */
[----:B------:R-:W-:Y:S01]  /*6260*/  SHF.R.S32.HI R7, RZ, 0x1f, R128 ;  /* 0x0000001fff077819 */ /* 0x000fe20000011480 */
[----:B------:R-:W-:Y:S01]  /*6270*/  CS2R R118, SRZ ;  /* 0x0000000000767805 */ /* 0x000fe2000001ff00 */
[-C--:B------:R-:W-:Y:S01]  /*6280*/  LEA.HI.X R203, R203, R20.reuse, R6, 0x2, P0 ;  /* 0x00000014cbcb7211 */ /* 0x080fe200000f1406 */
[----:B------:R3:W-:Y:S01]  /*6290*/  STL [R1+0x168], R2 ;  /* 0x0001680201007387 */ /* 0x0007e20000100800 */
[----:B------:R-:W-:Y:S01]  /*62a0*/  SHF.R.S32.HI R6, RZ, 0x1f, R207 ;  /* 0x0000001fff067819 */ /* 0x000fe200000114cf */
[----:B------:R-:W-:Y:S01]  /*62b0*/  CS2R R92, SRZ ;  /* 0x00000000005c7805 */ /* 0x000fe2000001ff00 */
[----:B-1----:R-:W-:Y:S01]  /*62c0*/  LOP3.LUT R5, R165, 0x1c, RZ, 0xc0, !PT ;  /* 0x0000001ca5057812 */ /* 0x002fe200078ec0ff */
[----:B------:R-:W-:Y:S01]  /*62d0*/  CS2R R94, SRZ ;  /* 0x00000000005e7805 */ /* 0x000fe2000001ff00 */
[----:B------:R-:W-:Y:S01]  /*62e0*/  LEA.HI.X R207, R207, R20, R6, 0x2, P1 ;  /* 0x00000014cfcf7211 */ /* 0x000fe200008f1406 */
[----:B------:R-:W-:Y:S01]  /*62f0*/  CS2R R88, SRZ ;  /* 0x0000000000587805 */ /* 0x000fe2000001ff00 */
[----:B--2---:R-:W-:Y:S01]  /*6300*/  LOP3.LUT R4, R165, 0x3, RZ, 0xc0, !PT ;  /* 0x00000003a5047812 */ /* 0x004fe200078ec0ff */
[----:B------:R-:W-:Y:S01]  /*6310*/  CS2R R90, SRZ ;  /* 0x00000000005a7805 */ /* 0x000fe2000001ff00 */
[----:B------:R-:W-:Y:S01]  /*6320*/  SHF.R.S32.HI R6, RZ, 0x1f, R215 ;  /* 0x0000001fff067819 */ /* 0x000fe200000114d7 */
[----:B------:R-:W-:Y:S01]  /*6330*/  CS2R R84, SRZ ;  /* 0x0000000000547805 */ /* 0x000fe2000001ff00 */
[----:B---3--:R-:W-:Y:S01]  /*6340*/  SHF.L.U64.HI R2, R128, 0x2, R7 ;  /* 0x0000000280027819 */ /* 0x008fe20000010207 */
[----:B------:R-:W-:Y:S01]  /*6350*/  IMAD R4, R4, 0x120, R5 ;  /* 0x0000012004047824 */ /* 0x000fe200078e0205 */
[----:B------:R-:W-:Y:S01]  /*6360*/  SHF.R.S32.HI R5, RZ, 0x1f, R209 ;  /* 0x0000001fff057819 */ /* 0x000fe200000114d1 */
[----:B------:R-:W-:Y:S01]  /*6370*/  CS2R R86, SRZ ;  /* 0x0000000000567805 */ /* 0x000fe2000001ff00 */
[----:B------:R-:W-:Y:S01]  /*6380*/  LEA R216, P1, R215, R22, 0x2 ;  /* 0x00000016d7d87211 */ /* 0x000fe200078210ff */
[----:B------:R-:W-:Y:S01]  /*6390*/  CS2R R32, SRZ ;  /* 0x0000000000207805 */ /* 0x000fe2000001ff00 */
[----:B------:R1:W-:Y:S01]  /*63a0*/  STL [R1+0x13c], R4 ;  /* 0x00013c0401007387 */ /* 0x0003e20000100800 */
[----:B------:R-:W-:Y:S01]  /*63b0*/  LEA.HI.X R209, R209, R20, R5, 0x2, P2 ;  /* 0x00000014d1d17211 */ /* 0x000fe200010f1405 */
[----:B------:R-:W-:Y:S01]  /*63c0*/  CS2R R34, SRZ ;  /* 0x0000000000227805 */ /* 0x000fe2000001ff00 */
[----:B------:R-:W-:Y:S01]  /*63d0*/  SHF.R.S32.HI R7, RZ, 0x1f, R205 ;  /* 0x0000001fff077819 */ /* 0x000fe200000114cd */
[----:B------:R-:W-:Y:S01]  /*63e0*/  CS2R R40, SRZ ;  /* 0x0000000000287805 */ /* 0x000fe2000001ff00 */
[-C--:B------:R-:W-:Y:S01]  /*63f0*/  LEA R206, P0, R205, R22.reuse, 0x2 ;  /* 0x00000016cdce7211 */ /* 0x080fe200078010ff */
[----:B------:R-:W-:Y:S01]  /*6400*/  CS2R R42, SRZ ;  /* 0x00000000002a7805 */ /* 0x000fe2000001ff00 */
[----:B------:R-:W-:Y:S01]  /*6410*/  SHF.R.S32.HI R5, RZ, 0x1f, R217 ;  /* 0x0000001fff057819 */ /* 0x000fe200000114d9 */
[----:B------:R-:W-:Y:S01]  /*6420*/  CS2R R52, SRZ ;  /* 0x0000000000347805 */ /* 0x000fe2000001ff00 */
[----:B------:R-:W-:Y:S01]  /*6430*/  LEA R218, P2, R217, R22, 0x2 ;  /* 0x00000016d9da7211 */ /* 0x000fe200078410ff */
[----:B------:R-:W-:Y:S01]  /*6440*/  CS2R R54, SRZ ;  /* 0x0000000000367805 */ /* 0x000fe2000001ff00 */
[----:B-1----:R-:W-:Y:S01]  /*6450*/  SHF.R.S32.HI R4, RZ, 0x1f, R211 ;  /* 0x0000001fff047819 */ /* 0x002fe200000114d3 */
[----:B------:R-:W-:Y:S01]  /*6460*/  CS2R R76, SRZ ;  /* 0x00000000004c7805 */ /* 0x000fe2000001ff00 */
[-C--:B------:R-:W-:Y:S01]  /*6470*/  LEA.HI.X R215, R215, R20.reuse, R6, 0x2, P1 ;  /* 0x00000014d7d77211 */ /* 0x080fe200008f1406 */
[----:B------:R-:W-:Y:S01]  /*6480*/  CS2R R78, SRZ ;  /* 0x00000000004e7805 */ /* 0x000fe2000001ff00 */
[----:B------:R-:W-:Y:S01]  /*6490*/  LEA.HI.X R211, R211, R20, R4, 0x2, P3 ;  /* 0x00000014d3d37211 */ /* 0x000fe200018f1404 */
[----:B------:R-:W-:Y:S01]  /*64a0*/  CS2R R80, SRZ ;  /* 0x0000000000507805 */ /* 0x000fe2000001ff00 */
[----:B------:R-:W-:Y:S01]  /*64b0*/  SHF.R.S32.HI R4, RZ, 0x1f, R219 ;  /* 0x0000001fff047819 */ /* 0x000fe200000114db */
[----:B------:R-:W-:Y:S01]  /*64c0*/  CS2R R82, SRZ ;  /* 0x0000000000527805 */ /* 0x000fe2000001ff00 */
[----:B------:R-:W-:Y:S01]  /*64d0*/  LEA R220, P3, R219, R22, 0x2 ;  /* 0x00000016dbdc7211 */ /* 0x000fe200078610ff */
[----:B------:R-:W-:Y:S01]  /*64e0*/  CS2R R96, SRZ ;  /* 0x0000000000607805 */ /* 0x000fe2000001ff00 */
[-C--:B------:R-:W-:Y:S01]  /*64f0*/  LEA.HI.X R205, R205, R20.reuse, R7, 0x2, P0 ;  /* 0x00000014cdcd7211 */ /* 0x080fe200000f1407 */
[----:B------:R-:W-:Y:S01]  /*6500*/  CS2R R98, SRZ ;  /* 0x0000000000627805 */ /* 0x000fe2000001ff00 */
[-C--:B------:R-:W-:Y:S01]  /*6510*/  LEA.HI.X R219, R219, R20.reuse, R4, 0x2, P3 ;  /* 0x00000014dbdb7211 */ /* 0x080fe200018f1404 */
[----:B------:R-:W-:Y:S01]  /*6520*/  CS2R R100, SRZ ;  /* 0x0000000000647805 */ /* 0x000fe2000001ff00 */
[----:B------:R-:W-:Y:S01]  /*6530*/  LEA.HI.X R217, R217, R20, R5, 0x2, P2 ;  /* 0x00000014d9d97211 */ /* 0x000fe200010f1405 */
[----:B------:R-:W-:Y:S01]  /*6540*/  CS2R R102, SRZ ;  /* 0x0000000000667805 */ /* 0x000fe2000001ff00 */
[----:B------:R-:W-:Y:S01]  /*6550*/  SHF.R.S32.HI R6, RZ, 0x1f, R223 ;  /* 0x0000001fff067819 */ /* 0x000fe200000114df */
[----:B------:R-:W-:Y:S01]  /*6560*/  CS2R R28, SRZ ;  /* 0x00000000001c7805 */ /* 0x000fe2000001ff00 */
[----:B------:R-:W-:Y:S01]  /*6570*/  SHF.R.S32.HI R4, RZ, 0x1f, R227 ;  /* 0x0000001fff047819 */ /* 0x000fe200000114e3 */
[----:B------:R-:W-:Y:S01]  /*6580*/  CS2R R30, SRZ ;  /* 0x00000000001e7805 */ /* 0x000fe2000001ff00 */
[-C--:B------:R-:W-:Y:S01]  /*6590*/  LEA R224, P1, R223, R22.reuse, 0x2 ;  /* 0x00000016dfe07211 */ /* 0x080fe200078210ff */
[----:B------:R-:W-:Y:S01]  /*65a0*/  CS2R R36, SRZ ;  /* 0x0000000000247805 */ /* 0x000fe2000001ff00 */
[-C--:B------:R-:W-:Y:S01]  /*65b0*/  LEA R228, P3, R227, R22.reuse, 0x2 ;  /* 0x00000016e3e47211 */ /* 0x080fe200078610ff */
        /* <DEDUP_REMOVED lines=27> */
[----:B------:R-:W-:Y:S01]  /*6770*/  LEA R222, P0, R221, R22, 0x2 ;  /* 0x00000016ddde7211 */ /* 0x000fe200078010ff */
[----:B------:R-:W-:Y:S01]  /*6780*/  UIADD3 UR5, UR5, -0x40, URZ ;  /* 0xffffffc005057890 */ /* 0x000fe2000fffe03f */
[----:B------:R-:W-:-:S02]  /*6790*/  SHF.R.S32.HI R5, RZ, 0x1f, R233 ;  /* 0x0000001fff057819 */ /* 0x000fc400000114e9 */
[----:B------:R-:W-:Y:S02]  /*67a0*/  LEA R234, P2, R233, R22, 0x2 ;  /* 0x00000016e9ea7211 */ /* 0x000fe400078410ff */
[-C--:B------:R-:W-:Y:S02]  /*67b0*/  LEA.HI.X R231, R231, R20.reuse, R6, 0x2, P1 ;  /* 0x00000014e7e77211 */ /* 0x080fe400008f1406 */
[-C--:B------:R-:W-:Y:S02]  /*67c0*/  LEA.HI.X R235, R235, R20.reuse, R4, 0x2, P3 ;  /* 0x00000014ebeb7211 */ /* 0x080fe400018f1404 */
[-C--:B------:R-:W-:Y:S02]  /*67d0*/  LEA.HI.X R221, R221, R20.reuse, R7, 0x2, P0 ;  /* 0x00000014dddd7211 */ /* 0x080fe400000f1407 */
[----:B------:R-:W-:Y:S02]  /*67e0*/  LEA.HI.X R233, R233, R20, R5, 0x2, P2 ;  /* 0x00000014e9e97211 */ /* 0x000fe400010f1405 */
[----:B------:R-:W-:-:S02]  /*67f0*/  SHF.R.S32.HI R6, RZ, 0x1f, R239 ;  /* 0x0000001fff067819 */ /* 0x000fc400000114ef */
[----:B------:R-:W-:Y:S02]  /*6800*/  SHF.R.S32.HI R4, RZ, 0x1f, R243 ;  /* 0x0000001fff047819 */ /* 0x000fe400000114f3 */
[-C--:B------:R-:W-:Y:S02]  /*6810*/  LEA R240, P1, R239, R22.reuse, 0x2 ;  /* 0x00000016eff07211 */ /* 0x080fe400078210ff */
[-C--:B------:R-:W-:Y:S02]  /*6820*/  LEA R244, P3, R243, R22.reuse, 0x2 ;  /* 0x00000016f3f47211 */ /* 0x080fe400078610ff */
[----:B------:R-:W-:Y:S02]  /*6830*/  SHF.R.S32.HI R7, RZ, 0x1f, R229 ;  /* 0x0000001fff077819 */ /* 0x000fe400000114e5 */
[----:B------:R-:W-:Y:S02]  /*6840*/  LEA R230, P0, R229, R22, 0x2 ;  /* 0x00000016e5e67211 */ /* 0x000fe400078010ff */
        /* <DEDUP_REMOVED lines=27> */
[----:B------:R-:W-:Y:S02]  /*6a00*/  LEA.HI.X R129, R129, R20, R4, 0x2, P3 ;  /* 0x0000001481817211 */ /* 0x000fe400018f1404 */
[----:B------:R-:W-:Y:S02]  /*6a10*/  LEA.HI R141, R141, R132, RZ, 0x5 ;  /* 0x000000848d8d7211 */ /* 0x000fe400078f28ff */
[-C--:B------:R-:W-:Y:S02]  /*6a20*/  LEA.HI.X R245, R245, R20.reuse, R7, 0x2, P0 ;  /* 0x00000014f5f57211 */ /* 0x080fe400000f1407 */
[----:B------:R-:W-:-:S02]  /*6a30*/  LEA.HI.X R131, R131, R20, R5, 0x2, P2 ;  /* 0x0000001483837211 */ /* 0x000fc400010f1405 */
[----:B------:R-:W-:Y:S02]  /*6a40*/  SHF.R.S32.HI R4, RZ, 0x1f, R73 ;  /* 0x0000001fff047819 */ /* 0x000fe40000011449 */
[----:B------:R-:W-:Y:S02]  /*6a50*/  SHF.R.S32.HI R69, RZ, 0x1f, R74 ;  /* 0x0000001fff457819 */ /* 0x000fe4000001144a */
[-C--:B------:R-:W-:Y:S02]  /*6a60*/  LEA R134, P1, R73, R22.reuse, 0x2 ;  /* 0x0000001649867211 */ /* 0x080fe400078210ff */
[-C--:B------:R-:W-:Y:S02]  /*6a70*/  LEA R130, P3, R74, R22.reuse, 0x2 ;  /* 0x000000164a827211 */ /* 0x080fe400078610ff */
[----:B------:R-:W-:Y:S02]  /*6a80*/  SHF.R.S32.HI R7, RZ, 0x1f, R135 ;  /* 0x0000001fff077819 */ /* 0x000fe40000011487 */
[----:B------:R-:W-:-:S02]  /*6a90*/  LEA R140, P0, R135, R22, 0x2 ;  /* 0x00000016878c7211 */ /* 0x000fc400078010ff */
[----:B------:R-:W-:Y:S02]  /*6aa0*/  SHF.R.S32.HI R71, RZ, 0x1f, R72 ;  /* 0x0000001fff477819 */ /* 0x000fe40000011448 */
[----:B------:R-:W-:Y:S02]  /*6ab0*/  LEA R132, P2, R72, R22, 0x2 ;  /* 0x0000001648847211 */ /* 0x000fe400078410ff */
[-C--:B------:R-:W-:Y:S02]  /*6ac0*/  LEA.HI.X R73, R73, R20.reuse, R4, 0x2, P1 ;  /* 0x0000001449497211 */ /* 0x080fe400008f1404 */
[-C--:B------:R-:W-:Y:S02]  /*6ad0*/  LEA.HI.X R69, R74, R20.reuse, R69, 0x2, P3 ;  /* 0x000000144a457211 */ /* 0x080fe400018f1445 */
[-C--:B------:R-:W-:Y:S02]  /*6ae0*/  LEA.HI.X R135, R135, R20.reuse, R7, 0x2, P0 ;  /* 0x0000001487877211 */ /* 0x080fe400000f1407 */
[----:B------:R-:W-:-:S02]  /*6af0*/  LEA.HI.X R71, R72, R20, R71, 0x2, P2 ;  /* 0x0000001448477211 */ /* 0x000fc400010f1447 */
[----:B------:R-:W-:Y:S02]  /*6b00*/  SHF.R.S32.HI R65, RZ, 0x1f, R168 ;  /* 0x0000001fff417819 */ /* 0x000fe400000114a8 */
[-C--:B------:R-:W-:Y:S02]  /*6b10*/  LEA R74, P1, R168, R22.reuse, 0x2 ;  /* 0x00000016a84a7211 */ /* 0x080fe400078210ff */
[----:B------:R-:W-:Y:S02]  /*6b20*/  SHF.R.S32.HI R5, RZ, 0x1f, R75 ;  /* 0x0000001fff057819 */ /* 0x000fe4000001144b */
[-C--:B------:R-:W-:Y:S02]  /*6b30*/  LEA R136, P0, R75, R22.reuse, 0x2 ;  /* 0x000000164b887211 */ /* 0x080fe400078010ff */
[----:B------:R-:W-:Y:S02]  /*6b40*/  SHF.R.S32.HI R63, RZ, 0x1f, R169 ;  /* 0x0000001fff3f7819 */ /* 0x000fe400000114a9 */
[----:B------:R-:W-:-:S02]  /*6b50*/  LEA R72, P2, R169, R22, 0x2 ;  /* 0x00000016a9487211 */ /* 0x000fc400078410ff */
[-C--:B------:R-:W-:Y:S02]  /*6b60*/  LEA.HI.X R65, R168, R20.reuse, R65, 0x2, P1 ;  /* 0x00000014a8417211 */ /* 0x080fe400008f1441 */
[-C--:B------:R-:W-:Y:S02]  /*6b70*/  LEA.HI.X R75, R75, R20.reuse, R5, 0x2, P0 ;  /* 0x000000144b4b7211 */ /* 0x080fe400000f1405 */
[----:B------:R-:W-:Y:S02]  /*6b80*/  LEA.HI.X R63, R169, R20, R63, 0x2, P2 ;  /* 0x00000014a93f7211 */ /* 0x000fe400010f143f */
[----:B------:R-:W-:Y:S02]  /*6b90*/  SHF.R.S32.HI R57, RZ, 0x1f, R176 ;  /* 0x0000001fff397819 */ /* 0x000fe400000114b0 */
[----:B------:R-:W-:Y:S02]  /*6ba0*/  LEA R66, P1, R176, R22, 0x2 ;  /* 0x00000016b0427211 */ /* 0x000fe400078210ff */
[----:B------:R-:W-:-:S02]  /*6bb0*/  SHF.R.S32.HI R67, RZ, 0x1f, R143 ;  /* 0x0000001fff437819 */ /* 0x000fc4000001148f */
[-C--:B------:R-:W-:Y:S02]  /*6bc0*/  LEA R128, P0, R143, R22.reuse, 0x2 ;  /* 0x000000168f807211 */ /* 0x080fe400078010ff */
[----:B------:R-:W-:Y:S02]  /*6bd0*/  SHF.R.S32.HI R47, RZ, 0x1f, R177 ;  /* 0x0000001fff2f7819 */ /* 0x000fe400000114b1 */
[-C--:B------:R-:W-:Y:S02]  /*6be0*/  LEA R64, P2, R177, R22.reuse, 0x2 ;  /* 0x00000016b1407211 */ /* 0x080fe400078410ff */
[----:B------:R-:W-:Y:S02]  /*6bf0*/  SHF.R.S32.HI R61, RZ, 0x1f, R170 ;  /* 0x0000001fff3d7819 */ /* 0x000fe400000114aa */
[----:B------:R-:W-:Y:S02]  /*6c00*/  LEA R70, P3, R170, R22, 0x2 ;  /* 0x00000016aa467211 */ /* 0x000fe400078610ff */
[----:B------:R-:W-:-:S02]  /*6c10*/  LEA.HI.X R57, R176, R20, R57, 0x2, P1 ;  /* 0x00000014b0397211 */ /* 0x000fc400008f1439 */
[-C--:B------:R-:W-:Y:S02]  /*6c20*/  LEA.HI.X R67, R143, R20.reuse, R67, 0x2, P0 ;  /* 0x000000148f437211 */ /* 0x080fe400000f1443 */
[----:B------:R-:W-:Y:S02]  /*6c30*/  LEA.HI.X R47, R177, R20, R47, 0x2, P2 ;  /* 0x00000014b12f7211 */ /* 0x000fe400010f142f */
[----:B------:R-:W-:Y:S02]  /*6c40*/  SHF.R.S32.HI R15, RZ, 0x1f, R184 ;  /* 0x0000001fff0f7819 */ /* 0x000fe400000114b8 */
[-C--:B------:R-:W-:Y:S02]  /*6c50*/  LEA R58, P1, R184, R22.reuse, 0x2 ;  /* 0x00000016b83a7211 */ /* 0x080fe400078210ff */
[----:B------:R-:W-:Y:S02]  /*6c60*/  SHF.R.S32.HI R59, RZ, 0x1f, R171 ;  /* 0x0000001fff3b7819 */ /* 0x000fe400000114ab */
[----:B------:R-:W-:-:S02]  /*6c70*/  LEA R68, P0, R171, R22, 0x2 ;  /* 0x00000016ab447211 */ /* 0x000fc400078010ff */
[----:B------:R-:W-:Y:S02]  /*6c80*/  SHF.R.S32.HI R13, RZ, 0x1f, R185 ;  /* 0x0000001fff0d7819 */ /* 0x000fe400000114b9 */
[----:B------:R-:W-:Y:S02]  /*6c90*/  LEA R56, P2, R185, R22, 0x2 ;  /* 0x00000016b9387211 */ /* 0x000fe400078410ff */
[----:B------:R-:W-:Y:S02]  /*6ca0*/  LEA.HI.X R61, R170, R20, R61, 0x2, P3 ;  /* 0x00000014aa3d7211 */ /* 0x000fe400018f143d */
        /* <DEDUP_REMOVED lines=26> */
[-C--:B------:R-:W-:Y:S01]  /*6e50*/  LEA.HI.X R147, R192, R20.reuse, R147, 0x2, P1 ;  /* 0x00000014c0937211 */ /* 0x080fe200008f1493 */
[----:B------:R-:W-:Y:S01]  /*6e60*/  IMAD.MOV.U32 R192, RZ, RZ, -0x1 ;  /* 0xffffffffffc07424 */ /* 0x000fe200078e00ff */
[----:B------:R-:W-:-:S02]  /*6e70*/  LEA.HI.X R9, R187, R20, R9, 0x2, P0 ;  /* 0x00000014bb097211 */ /* 0x000fc400000f1409 */
[----:B------:R-:W-:Y:S02]  /*6e80*/  LEA.HI.X R149, R193, R20, R149, 0x2, P2 ;  /* 0x00000014c1957211 */ /* 0x000fe400010f1495 */
[----:B------:R-:W-:Y:S02]  /*6e90*/  SHF.R.S32.HI R171, RZ, 0x1f, R196 ;  /* 0x0000001fffab7819 */ /* 0x000fe400000114c4 */
[-C--:B------:R-:W-:Y:S02]  /*6ea0*/  LEA R146, P1, R196, R22.reuse, 0x2 ;  /* 0x00000016c4927211 */ /* 0x080fe400078210ff */
[----:B------:R-:W-:Y:S02]  /*6eb0*/  SHF.R.S32.HI R145, RZ, 0x1f, R191 ;  /* 0x0000001fff917819 */ /* 0x000fe400000114bf */
[----:B------:R-:W-:Y:S02]  /*6ec0*/  LEA R10, P0, R191, R22, 0x2 ;  /* 0x00000016bf0a7211 */ /* 0x000fe400078010ff */
[----:B------:R-:W-:-:S02]  /*6ed0*/  SHF.R.S32.HI R177, RZ, 0x1f, R197 ;  /* 0x0000001fffb17819 */ /* 0x000fc400000114c5 */
[----:B------:R-:W-:Y:S02]  /*6ee0*/  LEA R148, P2, R197, R22, 0x2 ;  /* 0x00000016c5947211 */ /* 0x000fe400078410ff */
[----:B------:R-:W-:Y:S02]  /*6ef0*/  LEA.HI.X R143, R190, R20, R143, 0x2, P3 ;  /* 0x00000014be8f7211 */ /* 0x000fe400018f148f */
[----:B------:R-:W-:Y:S02]  /*6f00*/  SHF.R.S32.HI R151, RZ, 0x1f, R194 ;  /* 0x0000001fff977819 */ /* 0x000fe400000114c2 */
[----:B------:R-:W-:Y:S02]  /*6f10*/  LEA R4, P3, R194, R22, 0x2 ;  /* 0x00000016c2047211 */ /* 0x000fe400078610ff */
[-C--:B------:R-:W-:Y:S02]  /*6f20*/  LEA.HI.X R171, R196, R20.reuse, R171, 0x2, P1 ;  /* 0x00000014c4ab7211 */ /* 0x080fe400008f14ab */
        /* <DEDUP_REMOVED lines=14> */
[----:B------:R-:W-:Y:S01]  /*7010*/  SHF.R.S32.HI R193, RZ, 0x1f, R167 ;  /* 0x0000001fffc17819 */ /* 0x000fe200000114a7 */
[----:B------:R-:W-:Y:S01]  /*7020*/  CS2R R174, SRZ ;  /* 0x0000000000ae7805 */ /* 0x000fe2000001ff00 */
[-C--:B------:R-:W-:Y:S02]  /*7030*/  LEA R186, P1, R167, R22.reuse, 0x2 ;  /* 0x00000016a7ba7211 */ /* 0x080fe400078210ff */
[----:B------:R-:W-:Y:S02]  /*7040*/  SHF.R.S32.HI R195, RZ, 0x1f, R44 ;  /* 0x0000001fffc37819 */ /* 0x000fe4000001142c */
[----:B------:R-:W-:Y:S02]  /*7050*/  LEA R188, P2, R44, R22, 0x2 ;  /* 0x000000162cbc7211 */ /* 0x000fe400078410ff */
[----:B------:R-:W-:Y:S01]  /*7060*/  LEA.HI.X R179, R199, R20, R179, 0x2, P3 ;  /* 0x00000014c7b37211 */ /* 0x000fe200018f14b3 */
[----:B------:R-:W-:Y:S01]  /*7070*/  IMAD.MOV.U32 R199, RZ, RZ, c[0x0][0x188] ;  /* 0x00006200ffc77624 */ /* 0x000fe200078e00ff */
[----:B------:R-:W-:-:S02]  /*7080*/  SHF.R.S32.HI R21, RZ, 0x1f, R164 ;  /* 0x0000001fff157819 */ /* 0x000fc400000114a4 */
[----:B------:R-:W-:Y:S01]  /*7090*/  LEA R178, P3, R164, R22, 0x2 ;  /* 0x00000016a4b27211 */ /* 0x000fe200078610ff */
[----:B------:R-:W-:Y:S01]  /*70a0*/  IMAD.SHL.U32 R199, R199, 0x20, RZ ;  /* 0x00000020c7c77824 */ /* 0x000fe200078e00ff */
[-C--:B------:R-:W-:Y:S02]  /*70b0*/  LEA.HI.X R193, R167, R20.reuse, R193, 0x2, P1 ;  /* 0x00000014a7c17211 */ /* 0x080fe400008f14c1 */
[----:B------:R-:W-:Y:S02]  /*70c0*/  LEA.HI.X R195, R44, R20, R195, 0x2, P2 ;  /* 0x000000142cc37211 */ /* 0x000fe400010f14c3 */
[----:B------:R-:W-:Y:S02]  /*70d0*/  IADD3 R204, P1, R204, c[0x0][0x168], RZ ;  /* 0x00005a00cccc7a10 */ /* 0x000fe40007f3e0ff */
[----:B------:R-:W-:Y:S02]  /*70e0*/  IADD3 R208, P2, R208, c[0x0][0x168], RZ ;  /* 0x00005a00d0d07a10 */ /* 0x000fe40007f5e0ff */
[----:B------:R-:W-:-:S02]  /*70f0*/  IADD3 R210, P4, R210, c[0x0][0x168], RZ ;  /* 0x00005a00d2d27a10 */ /* 0x000fc40007f9e0ff */
[----:B------:R-:W-:Y:S02]  /*7100*/  LEA.HI.X R190, R164, R20, R21, 0x2, P3 ;  /* 0x00000014a4be7211 */ /* 0x000fe400018f1415 */
[----:B------:R-:W-:Y:S02]  /*7110*/  IADD3 R212, P5, R212, c[0x0][0x168], RZ ;  /* 0x00005a00d4d47a10 */ /* 0x000fe40007fbe0ff */
[----:B------:R-:W-:Y:S02]  /*7120*/  IADD3.X R203, R203, c[0x0][0x16c], RZ, P1, !PT ;  /* 0x00005b00cbcb7a10 */ /* 0x000fe40000ffe4ff */
[----:B------:R-:W-:Y:S02]  /*7130*/  IADD3 R214, P3, R214, c[0x0][0x168], RZ ;  /* 0x00005a00d6d67a10 */ /* 0x000fe40007f7e0ff */
[----:B------:R-:W-:Y:S02]  /*7140*/  LOP3.LUT R21, R165, 0x7, RZ, 0xc0, !PT ;  /* 0x00000007a5157812 */ /* 0x000fe400078ec0ff */
[----:B------:R-:W-:-:S02]  /*7150*/  IADD3 R216, P1, R216, c[0x0][0x168], RZ ;  /* 0x00005a00d8d87a10 */ /* 0x000fc40007f3e0ff */
[----:B------:R-:W-:Y:S02]  /*7160*/  IADD3.X R207, R207, c[0x0][0x16c], RZ, P2, !PT ;  /* 0x00005b00cfcf7a10 */ /* 0x000fe400017fe4ff */
[----:B------:R-:W-:Y:S02]  /*7170*/  LOP3.LUT R165, R165, 0xe0, RZ, 0xc0, !PT ;  /* 0x000000e0a5a57812 */ /* 0x000fe400078ec0ff */
[----:B------:R-:W-:Y:S02]  /*7180*/  IADD3 R218, P2, R218, c[0x0][0x168], RZ ;  /* 0x00005a00dada7a10 */ /* 0x000fe40007f5e0ff */
[----:B------:R-:W-:Y:S01]  /*7190*/  IADD3.X R209, R209, c[0x0][0x16c], RZ, P4, !PT ;  /* 0x00005b00d1d17a10 */ /* 0x000fe200027fe4ff */
[C---:B------:R-:W-:Y:S01]  /*71a0*/  IMAD R26, R21.reuse, 0x4, R165 ;  /* 0x00000004151a7824 */ /* 0x040fe200078e02a5 */
[----:B------:R-:W-:Y:S01]  /*71b0*/  IADD3 R220, P4, R220, c[0x0][0x168], RZ ;  /* 0x00005a00dcdc7a10 */ /* 0x000fe20007f9e0ff */
[----:B------:R-:W-:Y:S01]  /*71c0*/  IMAD.SHL.U32 R21, R21, 0x10, RZ ;  /* 0x0000001015157824 */ /* 0x000fe200078e00ff */
[----:B------:R-:W-:Y:S01]  /*71d0*/  IADD3.X R211, R211, c[0x0][0x16c], RZ, P5, !PT ;  /* 0x00005b00d3d37a10 */ /* 0x000fe20002ffe4ff */
[----:B------:R-:W-:Y:S01]  /*71e0*/  CS2R R164, SRZ ;  /* 0x0000000000a47805 */ /* 0x000fe2000001ff00 */
[----:B------:R-:W-:-:S02]  /*71f0*/  SHF.R.S32.HI R185, RZ, 0x1f, R201 ;  /* 0x0000001fffb97819 */ /* 0x000fc400000114c9 */
[----:B------:R-:W-:Y:S02]  /*7200*/  LEA R168, P0, R201, R22, 0x2 ;  /* 0x00000016c9a87211 */ /* 0x000fe400078010ff */
[----:B------:R-:W-:Y:S02]  /*7210*/  IADD3 R222, P5, R222, c[0x0][0x168], RZ ;  /* 0x00005a00dede7a10 */ /* 0x000fe40007fbe0ff */
[----:B------:R-:W-:Y:S02]  /*7220*/  IADD3.X R213, R213, c[0x0][0x16c], RZ, P3, !PT ;  /* 0x00005b00d5d57a10 */ /* 0x000fe40001ffe4ff */
[----:B------:R-:W-:Y:S02]  /*7230*/  IADD3 R224, P3, R224, c[0x0][0x168], RZ ;  /* 0x00005a00e0e07a10 */ /* 0x000fe40007f7e0ff */
[----:B------:R-:W-:Y:S02]  /*7240*/  IADD3.X R215, R215, c[0x0][0x16c], RZ, P1, !PT ;  /* 0x00005b00d7d77a10 */ /* 0x000fe40000ffe4ff */
[----:B------:R-:W-:-:S02]  /*7250*/  IADD3 R226, P1, R226, c[0x0][0x168], RZ ;  /* 0x00005a00e2e27a10 */ /* 0x000fc40007f3e0ff */
[----:B------:R-:W-:Y:S02]  /*7260*/  IADD3.X R217, R217, c[0x0][0x16c], RZ, P2, !PT ;  /* 0x00005b00d9d97a10 */ /* 0x000fe400017fe4ff */
[----:B------:R-:W-:Y:S02]  /*7270*/  IADD3 R228, P2, R228, c[0x0][0x168], RZ ;  /* 0x00005a00e4e47a10 */ /* 0x000fe40007f5e0ff */
[----:B------:R-:W-:Y:S02]  /*7280*/  IADD3.X R219, R219, c[0x0][0x16c], RZ, P4, !PT ;  /* 0x00005b00dbdb7a10 */ /* 0x000fe400027fe4ff */
[----:B------:R-:W-:Y:S01]  /*7290*/  LEA.HI.X R185, R201, R20, R185, 0x2, P0 ;  /* 0x00000014c9b97211 */ /* 0x000fe200000f14b9 */
[----:B------:R-:W-:Y:S01]  /*72a0*/  IMAD.MOV.U32 R201, RZ, RZ, 0x1 ;  /* 0x00000001ffc97424 */ /* 0x000fe200078e00ff */
[----:B------:R-:W-:Y:S02]  /*72b0*/  IADD3 R230, P4, R230, c[0x0][0x168], RZ ;  /* 0x00005a00e6e67a10 */ /* 0x000fe40007f9e0ff */
[----:B------:R-:W-:-:S02]  /*72c0*/  IADD3.X R221, R221, c[0x0][0x16c], RZ, P5, !PT ;  /* 0x00005b00dddd7a10 */ /* 0x000fc40002ffe4ff */
[----:B------:R-:W-:Y:S02]  /*72d0*/  SHF.R.S32.HI R191, RZ, 0x1f, R166 ;  /* 0x0000001fffbf7819 */ /* 0x000fe400000114a6 */
[----:B------:R-:W-:Y:S02]  /*72e0*/  LEA R184, P0, R166, R22, 0x2 ;  /* 0x00000016a6b87211 */ /* 0x000fe400078010ff */
[----:B------:R-:W-:Y:S01]  /*72f0*/  IADD3 R232, P5, R232, c[0x0][0x168], RZ ;  /* 0x00005a00e8e87a10 */ /* 0x000fe20007fbe0ff */
[----:B------:R-:W-:Y:S01]  /*7300*/  CS2R R22, SRZ ;  /* 0x0000000000167805 */ /* 0x000fe2000001ff00 */
[----:B------:R-:W-:Y:S02]  /*7310*/  IADD3.X R223, R223, c[0x0][0x16c], RZ, P3, !PT ;  /* 0x00005b00dfdf7a10 */ /* 0x000fe40001ffe4ff */
[----:B------:R-:W-:Y:S02]  /*7320*/  IADD3 R234, P3, R234, c[0x0][0x168], RZ ;  /* 0x00005a00eaea7a10 */ /* 0x000fe40007f7e0ff */
[----:B------:R-:W-:-:S02]  /*7330*/  IADD3.X R225, R225, c[0x0][0x16c], RZ, P1, !PT ;  /* 0x00005b00e1e17a10 */ /* 0x000fc40000ffe4ff */
[----:B------:R-:W-:Y:S02]  /*7340*/  IADD3 R236, P1, R236, c[0x0][0x168], RZ ;  /* 0x00005a00ecec7a10 */ /* 0x000fe40007f3e0ff */
[----:B------:R-:W-:Y:S02]  /*7350*/  IADD3.X R227, R227, c[0x0][0x16c], RZ, P2, !PT ;  /* 0x00005b00e3e37a10 */ /* 0x000fe400017fe4ff */
[----:B------:R-:W-:Y:S02]  /*7360*/  IADD3 R238, P2, R238, c[0x0][0x168], RZ ;  /* 0x00005a00eeee7a10 */ /* 0x000fe40007f5e0ff */
[----:B------:R-:W-:Y:S02]  /*7370*/  IADD3.X R229, R229, c[0x0][0x16c], RZ, P4, !PT ;  /* 0x00005b00e5e57a10 */ /* 0x000fe400027fe4ff */
[----:B------:R-:W-:Y:S02]  /*7380*/  LOP3.LUT R21, R21, 0x30, R24, 0x78, !PT ;  /* 0x0000003015157812 */ /* 0x000fe400078e7818 */
[----:B------:R-:W-:Y:S01]  /*7390*/  LEA.HI.X R191, R166, R20, R191, 0x2, P0 ;  /* 0x00000014a6bf7211 */ /* 0x000fe200000f14bf */
[----:B------:R-:W-:Y:S01]  /*73a0*/  CS2R R24, SRZ ;  /* 0x0000000000187805 */ /* 0x000fe2000001ff00 */
[----:B------:R-:W-:Y:S01]  /*73b0*/  IADD3 R240, P4, R240, c[0x0][0x168], RZ ;  /* 0x00005a00f0f07a10 */ /* 0x000fe20007f9e0ff */
[----:B------:R-:W-:Y:S01]  /*73c0*/  IMAD.U32 R197, R26, 0x20, R21 ;  /* 0x000000201ac57824 */ /* 0x000fe200078e0015 */
[----:B------:R-:W-:Y:S01]  /*73d0*/  IADD3.X R231, R231, c[0x0][0x16c], RZ, P5, !PT ;  /* 0x00005b00e7e77a10 */ /* 0x000fe20002ffe4ff */
[----:B------:R-:W-:Y:S01]  /*73e0*/  CS2R R26, SRZ ;  /* 0x00000000001a7805 */ /* 0x000fe2000001ff00 */
[----:B------:R-:W-:Y:S01]  /*73f0*/  LEA R194, P0, R199, R45, 0x3 ;  /* 0x0000002dc7c27211 */ /* 0x000fe200078018ff */
[----:B------:R-:W-:Y:S01]  /*7400*/  CS2R R20, SRZ ;  /* 0x0000000000147805 */ /* 0x000fe2000001ff00 */
[----:B------:R-:W-:Y:S01]  /*7410*/  SHF.R.S32.HI R196, RZ, 0x1f, R199 ;  /* 0x0000001fffc47819 */ /* 0x000fe200000114c7 */
[----:B------:R-:W-:Y:S01]  /*7420*/  STL [R1+0x140], R197 ;  /* 0x000140c501007387 */ /* 0x000fe20000100800 */
[----:B------:R-:W-:Y:S01]  /*7430*/  IADD3 R242, P5, R242, c[0x0][0x168], RZ ;  /* 0x00005a00f2f27a10 */ /* 0x000fe20007fbe0ff */
[----:B------:R-:W-:Y:S01]  /*7440*/  CS2R R166, SRZ ;  /* 0x0000000000a67805 */ /* 0x000fe2000001ff00 */
[----:B------:R-:W-:Y:S01]  /*7450*/  IADD3.X R233, R233, c[0x0][0x16c], RZ, P3, !PT ;  /* 0x00005b00e9e97a10 */ /* 0x000fe20001ffe4ff */
[----:B------:R-:W-:Y:S01]  /*7460*/  CS2R R44, SRZ ;  /* 0x00000000002c7805 */ /* 0x000fe2000001ff00 */
[----:B------:R-:W-:-:S02]  /*7470*/  IADD3 R244, P3, R244, c[0x0][0x168], RZ ;  /* 0x00005a00f4f47a10 */ /* 0x000fc40007f7e0ff */
[----:B------:R-:W-:Y:S02]  /*7480*/  IADD3.X R235, R235, c[0x0][0x16c], RZ, P1, !PT ;  /* 0x00005b00ebeb7a10 */ /* 0x000fe40000ffe4ff */
[----:B------:R-:W-:Y:S02]  /*7490*/  IADD3 R246, P1, R246, c[0x0][0x168], RZ ;  /* 0x00005a00f6f67a10 */ /* 0x000fe40007f3e0ff */
[----:B------:R-:W-:Y:S02]  /*74a0*/  IADD3.X R237, R237, c[0x0][0x16c], RZ, P2, !PT ;  /* 0x00005b00eded7a10 */ /* 0x000fe400017fe4ff */
[----:B------:R-:W-:Y:S02]  /*74b0*/  IADD3 R248, P2, R248, c[0x0][0x168], RZ ;  /* 0x00005a00f8f87a10 */ /* 0x000fe40007f5e0ff */
[----:B------:R-:W-:Y:S02]  /*74c0*/  IADD3.X R239, R239, c[0x0][0x16c], RZ, P4, !PT ;  /* 0x00005b00efef7a10 */ /* 0x000fe400027fe4ff */
[----:B------:R-:W-:-:S02]  /*74d0*/  LEA.HI.X R142, R199, R142, R196, 0x3, P0 ;  /* 0x0000008ec78e7211 */ /* 0x000fc400000f1cc4 */
[----:B------:R-:W-:Y:S02]  /*74e0*/  IADD3 R250, P4, R250, c[0x0][0x168], RZ ;  /* 0x00005a00fafa7a10 */ /* 0x000fe40007f9e0ff */
[----:B------:R-:W-:Y:S02]  /*74f0*/  IADD3.X R241, R241, c[0x0][0x16c], RZ, P5, !PT ;  /* 0x00005b00f1f17a10 */ /* 0x000fe40002ffe4ff */
[----:B------:R-:W-:Y:S02]  /*7500*/  SHF.L.U64.HI R196, R199, 0x2, R196 ;  /* 0x00000002c7c47819 */ /* 0x000fe400000102c4 */
[----:B------:R-:W-:Y:S02]  /*7510*/  SHF.R.S32.HI R141, RZ, 0x5, R141 ;  /* 0x00000005ff8d7819 */ /* 0x000fe4000001148d */
[----:B------:R-:W-:Y:S02]  /*7520*/  IADD3 R252, P5, R252, c[0x0][0x168], RZ ;  /* 0x00005a00fcfc7a10 */ /* 0x000fe40007fbe0ff */
[----:B------:R-:W-:Y:S01]  /*7530*/  IADD3.X R243, R243, c[0x0][0x16c], RZ, P3, !PT ;  /* 0x00005b00f3f37a10 */ /* 0x000fe20001ffe4ff */
[----:B------:R-:W-:Y:S01]  /*7540*/  STL [R1+0x148], R141 ;  /* 0x0001488d01007387 */ /* 0x000fe20000100800 */
[----:B------:R-:W-:-:S02]  /*7550*/  IADD3 R196, P3, R140, c[0x0][0x168], RZ ;  /* 0x00005a008cc47a10 */ /* 0x000fc40007f7e0ff */
[----:B------:R-:W-:Y:S02]  /*7560*/  IADD3.X R245, R245, c[0x0][0x16c], RZ, P1, !PT ;  /* 0x00005b00f5f57a10 */ /* 0x000fe40000ffe4ff */
[----:B------:R-:W-:Y:S01]  /*7570*/  IADD3 R140, P1, R139, c[0x0][0x168], RZ ;  /* 0x00005a008b8c7a10 */ /* 0x000fe20007f3e0ff */
[----:B------:R-:W-:Y:S01]  /*7580*/  STL [R1+0x4], R196 ;  /* 0x000004c401007387 */ /* 0x000fe20000100800 */
[----:B------:R-:W-:Y:S02]  /*7590*/  IADD3.X R247, R247, c[0x0][0x16c], RZ, P2, !PT ;  /* 0x00005b00f7f77a10 */ /* 0x000fe400017fe4ff */
[----:B------:R-:W-:Y:S01]  /*75a0*/  IADD3 R139, P2, R138, c[0x0][0x168], RZ ;  /* 0x00005a008a8b7a10 */ /* 0x000fe20007f5e0ff */
[----:B------:R-:W-:Y:S01]  /*75b0*/  STL [R1+0xc], R140 ;  /* 0x00000c8c01007387 */ /* 0x000fe20000100800 */
[----:B------:R-:W-:Y:S02]  /*75c0*/  IADD3.X R249, R249, c[0x0][0x16c], RZ, P4, !PT ;  /* 0x00005b00f9f97a10 */ /* 0x000fe400027fe4ff */
[----:B------:R-:W-:Y:S01]  /*75d0*/  IADD3 R138, P4, R137, c[0x0][0x168], RZ ;  /* 0x00005a00898a7a10 */ /* 0x000fe20007f9e0ff */
[----:B------:R-:W-:Y:S01]  /*75e0*/  STL [R1+0x14], R139 ;  /* 0x0000148b01007387 */ /* 0x000fe20000100800 */
[----:B------:R-:W-:-:S02]  /*75f0*/  IADD3.X R251, R251, c[0x0][0x16c], RZ, P5, !PT ;  /* 0x00005b00fbfb7a10 */ /* 0x000fc40002ffe4ff */
[----:B------:R-:W-:Y:S01]  /*7600*/  IADD3 R137, P5, R136, c[0x0][0x168], RZ ;  /* 0x00005a0088897a10 */ /* 0x000fe20007fbe0ff */
[----:B------:R-:W-:Y:S01]  /*7610*/  STL [R1+0x1c], R138 ;  /* 0x00001c8a01007387 */ /* 0x000fe20000100800 */
[----:B------:R-:W-:Y:S02]  /*7620*/  IADD3.X R136, R135, c[0x0][0x16c], RZ, P3, !PT ;  /* 0x00005b0087887a10 */ /* 0x000fe40001ffe4ff */
[----:B------:R-:W-:Y:S01]  /*7630*/  IADD3 R135, P3, R134, c[0x0][0x168], RZ ;  /* 0x00005a0086877a10 */ /* 0x000fe20007f7e0ff */
[----:B------:R-:W-:Y:S01]  /*7640*/  STL [R1+0x24], R137 ;  /* 0x0000248901007387 */ /* 0x000fe20000100800 */
[----:B------:R-:W-:Y:S02]  /*7650*/  IADD3.X R134, R133, c[0x0][0x16c], RZ, P1, !PT ;  /* 0x00005b0085867a10 */ /* 0x000fe40000ffe4ff */
[----:B------:R-:W-:Y:S01]  /*7660*/  IADD3 R133, P1, R132, c[0x0][0x168], RZ ;  /* 0x00005a0084857a10 */ /* 0x000fe20007f3e0ff */
[----:B------:R-:W-:Y:S01]  /*7670*/  STL [R1], R136 ;  /* 0x0000008801007387 */ /* 0x000fe20000100800 */
        /* <DEDUP_REMOVED lines=66> */
[----:B------:R-:W-:Y:S02]  /*7aa0*/  IADD3 R206, P6, R206, c[0x0][0x168], RZ ;  /* 0x00005a00cece7a10 */ /* 0x000fe40007fde0ff */
[C---:B------:R-:W-:Y:S01]  /*7ab0*/  SHF.L.U64.HI R3, R202.reuse, 0x2, R3 ;  /* 0x00000002ca037819 */ /* 0x040fe20000010203 */
[----:B------:R-:W-:Y:S01]  /*7ac0*/  STL [R1+0x84], R61 ;  /* 0x0000843d01007387 */ /* 0x000fe20000100800 */
[----:B------:R-:W-:Y:S01]  /*7ad0*/  IMAD.SHL.U32 R202, R202, 0x4, RZ ;  /* 0x00000004caca7824 */ /* 0x000fe200078e00ff */
[----:B------:R-:W-:Y:S02]  /*7ae0*/  IADD3.X R205, R205, c[0x0][0x16c], RZ, P6, !PT ;  /* 0x00005b00cdcd7a10 */ /* 0x000fe400037fe4ff */
[----:B------:R-:W-:Y:S04]  /*7af0*/  STL [R1+0x60], R60 ;  /* 0x0000603c01007387 */ /* 0x000fe80000100800 */
        /* <DEDUP_REMOVED lines=19> */
[----:B------:R1:W-:Y:S04]  /*7c30*/  STL [R1+0xb0], R6 ;  /* 0x0000b00601007387 */ /* 0x0003e80000100800 */
[----:B------:R2:W-:Y:S04]  /*7c40*/  STL [R1+0xdc], R5 ;  /* 0x0000dc0501007387 */ /* 0x0005e80000100800 */
[----:B------:R3:W-:Y:S01]  /*7c50*/  STL [R1+0xb8], R4 ;  /* 0x0000b80401007387 */ /* 0x0007e20000100800 */
[----:B-1----:R-:W-:-:S02]  /*7c60*/  IADD3 R6, P4, R144, c[0x0][0x168], RZ ;  /* 0x00005a0090067a10 */ /* 0x002fc40007f9e0ff */
[----:B--2---:R-:W-:-:S03]  /*7c70*/  IADD3.X R5, R145, c[0x0][0x16c], RZ, P5, !PT ;  /* 0x00005b0091057a10 */ /* 0x004fc60002ffe4ff */
[----:B------:R1:W-:Y:S01]  /*7c80*/  STL [R1+0xe4], R6 ;  /* 0x0000e40601007387 */ /* 0x0003e20000100800 */
[----:B---3--:R-:W-:-:S03]  /*7c90*/  IADD3 R4, P5, R146, c[0x0][0x168], RZ ;  /* 0x00005a0092047a10 */ /* 0x008fc60007fbe0ff */
[----:B------:R2:W-:Y:S04]  /*7ca0*/  STL [R1+0xc0], R5 ;  /* 0x0000c00501007387 */ /* 0x0005e80000100800 */
[----:B------:R3:W-:Y:S01]  /*7cb0*/  STL [R1+0xec], R4 ;  /* 0x0000ec0401007387 */ /* 0x0007e20000100800 */
[----:B-1----:R-:W-:Y:S02]  /*7cc0*/  IADD3.X R6, R147, c[0x0][0x16c], RZ, P3, !PT ;  /* 0x00005b0093067a10 */ /* 0x002fe40001ffe4ff */
[----:B--2---:R-:W-:-:S03]  /*7cd0*/  IADD3 R5, P3, R148, c[0x0][0x168], RZ ;  /* 0x00005a0094057a10 */ /* 0x004fc60007f7e0ff */
[----:B------:R1:W-:Y:S01]  /*7ce0*/  STL [R1+0xc8], R6 ;  /* 0x0000c80601007387 */ /* 0x0003e20000100800 */
[----:B---3--:R-:W-:-:S03]  /*7cf0*/  IADD3.X R4, R149, c[0x0][0x16c], RZ, P1, !PT ;  /* 0x00005b0095047a10 */ /* 0x008fc60000ffe4ff */
[----:B------:R2:W-:Y:S04]  /*7d00*/  STL [R1+0xf4], R5 ;  /* 0x0000f40501007387 */ /* 0x0005e80000100800 */
[----:B------:R3:W-:Y:S01]  /*7d10*/  STL [R1+0xd0], R4 ;  /* 0x0000d00401007387 */ /* 0x0007e20000100800 */
[----:B-1----:R-:W-:Y:S02]  /*7d20*/  IADD3 R6, P1, R150, c[0x0][0x168], RZ ;  /* 0x00005a0096067a10 */ /* 0x002fe40007f3e0ff */
        /* <DEDUP_REMOVED lines=15> */
[----:B------:R-:W2:Y:S01]  /*7e20*/  LDL R199, [R1+0x13c] ;  /* 0x00013c0001c77983 */ /* 0x000ea20000100800 */
[----:B------:R-:W-:Y:S01]  /*7e30*/  CS2R R46, SRZ ;  /* 0x00000000002e7805 */ /* 0x000fe2000001ff00 */
[----:B------:R-:W-:Y:S01]  /*7e40*/  CS2R R60, SRZ ;  /* 0x00000000003c7805 */ /* 0x000fe2000001ff00 */
[----:B------:R-:W-:Y:S01]  /*7e50*/  CS2R R62, SRZ ;  /* 0x00000000003e7805 */ /* 0x000fe2000001ff00 */
[----:B------:R3:W-:Y:S01]  /*7e60*/  STL [R1+0xf0], R5 ;  /* 0x0000f00501007387 */ /* 0x0007e20000100800 */
[----:B------:R-:W-:Y:S01]  /*7e70*/  CS2R R64, SRZ ;  /* 0x0000000000407805 */ /* 0x000fe2000001ff00 */
[----:B-1----:R-:W-:Y:S01]  /*7e80*/  IADD3.X R6, R185, c[0x0][0x16c], RZ, P2, !PT ;  /* 0x00005b00b9067a10 */ /* 0x002fe200017fe4ff */
[----:B------:R-:W-:Y:S01]  /*7e90*/  CS2R R66, SRZ ;  /* 0x0000000000427805 */ /* 0x000fe2000001ff00 */
[----:B------:R1:W-:Y:S01]  /*7ea0*/  STL [R1+0x11c], R4 ;  /* 0x00011c0401007387 */ /* 0x0003e20000100800 */
[----:B------:R-:W-:Y:S01]  /*7eb0*/  CS2R R68, SRZ ;  /* 0x0000000000447805 */ /* 0x000fe2000001ff00 */
[----:B------:R-:W-:Y:S01]  /*7ec0*/  CS2R R70, SRZ ;  /* 0x0000000000467805 */ /* 0x000fe2000001ff00 */
[----:B------:R-:W-:Y:S01]  /*7ed0*/  CS2R R148, SRZ ;  /* 0x0000000000947805 */ /* 0x000fe2000001ff00 */
[----:B------:R-:W-:Y:S01]  /*7ee0*/  CS2R R150, SRZ ;  /* 0x0000000000967805 */ /* 0x000fe2000001ff00 */
[----:B------:R-:W-:Y:S01]  /*7ef0*/  UMOV UR4, URZ ;  /* 0x0000003f00047c82 */ /* 0x000fe20008000000 */
[----:B---3--:R-:W-:-:S02]  /*7f00*/  IADD3.X R5, R179, c[0x0][0x16c], RZ, P1, !PT ;  /* 0x00005b00b3057a10 */ /* 0x008fc40000ffe4ff */
[----:B-1----:R-:W-:-:S03]  /*7f10*/  IADD3 R4, P1, R184, c[0x0][0x168], RZ ;  /* 0x00005a00b8047a10 */ /* 0x002fc60007f3e0ff */
[----:B------:R1:W-:Y:S04]  /*7f20*/  STL [R1+0xf8], R5 ;  /* 0x0000f80501007387 */ /* 0x0003e80000100800 */
[----:B------:R3:W-:Y:S04]  /*7f30*/  STL [R1+0x124], R4 ;  /* 0x0001240401007387 */ /* 0x0007e80000100800 */
[----:B------:R4:W-:Y:S01]  /*7f40*/  STL [R1+0x100], R6 ;  /* 0x0001000601007387 */ /* 0x0009e20000100800 */
[----:B-1----:R-:W-:Y:S02]  /*7f50*/  IADD3 R5, P2, R186, c[0x0][0x168], RZ ;  /* 0x00005a00ba057a10 */ /* 0x002fe40007f5e0ff */
[----:B---3--:R-:W-:-:S03]  /*7f60*/  IADD3.X R4, R187, c[0x0][0x16c], RZ, P4, !PT ;  /* 0x00005b00bb047a10 */ /* 0x008fc600027fe4ff */
[----:B------:R1:W-:Y:S01]  /*7f70*/  STL [R1+0x12c], R5 ;  /* 0x00012c0501007387 */ /* 0x0003e20000100800 */
[----:B----4-:R-:W-:-:S03]  /*7f80*/  IADD3 R6, P4, R188, c[0x0][0x168], RZ ;  /* 0x00005a00bc067a10 */ /* 0x010fc60007f9e0ff */
[----:B------:R3:W-:Y:S04]  /*7f90*/  STL [R1+0x108], R4 ;  /* 0x0001080401007387 */ /* 0x0007e80000100800 */
[----:B------:R4:W-:Y:S01]  /*7fa0*/  STL [R1+0x134], R6 ;  /* 0x0001340601007387 */ /* 0x0009e20000100800 */
[----:B-1----:R-:W-:Y:S02]  /*7fb0*/  IADD3.X R5, R189, c[0x0][0x16c], RZ, P5, !PT ;  /* 0x00005b00bd057a10 */ /* 0x002fe40002ffe4ff */
[----:B---3--:R-:W-:-:S03]  /*7fc0*/  IADD3.X R4, R190, c[0x0][0x16c], RZ, P3, !PT ;  /* 0x00005b00be047a10 */ /* 0x008fc60001ffe4ff */
[----:B------:R1:W-:Y:S01]  /*7fd0*/  STL [R1+0x110], R5 ;  /* 0x0001100501007387 */ /* 0x0003e20000100800 */
[----:B----4-:R-:W-:-:S03]  /*7fe0*/  IADD3.X R6, R191, c[0x0][0x16c], RZ, P1, !PT ;  /* 0x00005b00bf067a10 */ /* 0x010fc60000ffe4ff */
[----:B------:R3:W-:Y:S04]  /*7ff0*/  STL [R1+0x118], R4 ;  /* 0x0001180401007387 */ /* 0x0007e80000100800 */
[----:B------:R-:W-:Y:S01]  /*8000*/  STL [R1+0x120], R6 ;  /* 0x0001200601007387 */ /* 0x000fe20000100800 */
[----:B-1----:R-:W-:Y:S02]  /*8010*/  IADD3.X R5, R193, c[0x0][0x16c], RZ, P2, !PT ;  /* 0x00005b00c1057a10 */ /* 0x002fe400017fe4ff */
[----:B------:R-:W-:Y:S02]  /*8020*/  IADD3.X R193, R142, c[0x0][0x164], RZ, P0, !PT ;  /* 0x000059008ec17a10 */ /* 0x000fe400007fe4ff */
[----:B---3--:R-:W-:Y:S01]  /*8030*/  IADD3.X R4, R195, c[0x0][0x16c], RZ, P4, !PT ;  /* 0x00005b00c3047a10 */ /* 0x008fe200027fe4ff */
[----:B------:R2:W-:Y:S04]  /*8040*/  STL [R1+0x128], R5 ;  /* 0x0001280501007387 */ /* 0x0005e80000100800 */
[----:B------:R1:W-:Y:S01]  /*8050*/  STL [R1+0x130], R4 ;  /* 0x0001300401007387 */ /* 0x0003e20000100800 */
[----:B--2---:R-:W-:-:S02]  /*8060*/  LOP3.LUT R5, R199, 0x20, RZ, 0x3c, !PT ;  /* 0x00000020c7057812 */ /* 0x004fc400078e3cff */
[----:B-1----:R-:W-:Y:S02]  /*8070*/  LOP3.LUT R4, R199, 0x40, RZ, 0x3c, !PT ;  /* 0x00000040c7047812 */ /* 0x002fe400078e3cff */
[----:B------:R-:W-:Y:S02]  /*8080*/  IADD3 R5, R141, -0x2, RZ ;  /* 0xfffffffe8d057810 */ /* 0x000fe40007ffe0ff */
[----:B------:R-:W-:Y:S02]  /*8090*/  LOP3.LUT R4, R197, 0x40, RZ, 0x3c, !PT ;  /* 0x00000040c5047812 */ /* 0x000fe400078e3cff */
[----:B------:R-:W-:Y:S01]  /*80a0*/  LOP3.LUT R6, R199, 0x60, RZ, 0x3c, !PT ;  /* 0x00000060c7067812 */ /* 0x000fe200078e3cff */
[----:B------:R1:W-:Y:S04]  /*80b0*/  STL [R1+0x190], R5 ;  /* 0x0001900501007387 */ /* 0x0003e80000100800 */
[----:B------:R1:W-:Y:S02]  /*80c0*/  STL [R1+0x18c], R4 ;  /* 0x00018c0401007387 */ /* 0x0003e40000100800 */
.L_x_1:
[----:B------:R-:W2:Y:S01]  /*80d0*/  LDL R8, [R1+0x140] ;  /* 0x0001400001087983 */ /* 0x000ea20000100800 */
[----:B-----5:R-:W-:Y:S01]  /*80e0*/  IADD3 R192, R192, 0x1, RZ ;  /* 0x00000001c0c07810 */ /* 0x020fe20007ffe0ff */
[----:B------:R-:W-:-:S04]  /*80f0*/  DEPBAR.LE SB0, 0x2 ;  /* 0x000080800000791a */ /* 0x000fc80000000000 */
[----:B------:R3:W-:Y:S04]  /*8100*/  STL [R1+0x194], R200 ;  /* 0x000194c801007387 */ /* 0x0007e80000100800 */
[----:B------:R-:W-:Y:S01]  /*8110*/  BAR.SYNC.DEFER_BLOCKING 0x0 ;  /* 0x0000000000007b1d */ /* 0x000fe20000010000 */
[----:B------:R-:W-:-:S04]  /*8120*/  ISETP.GT.AND P0, PT, R192, 0x1, PT ;  /* 0x00000001c000780c */ /* 0x000fc80003f04270 */
[----:B------:R-:W-:Y:S01]  /*8130*/  SEL R192, R192, RZ, !P0 ;  /* 0x000000ffc0c07207 */ /* 0x000fe20004000000 */
[----:B---3--:R-:W3:Y:S04]  /*8140*/  LDL R200, [R1+0x18c] ;  /* 0x00018c0001c87983 */ /* 0x008ee80000100800 */
[----:B-1----:R-:W1:Y:S04]  /*8150*/  S2R R4, SR_TID.X ;  /* 0x0000000000047919 */ /* 0x002e680000002100 */
[----:B------:R-:W4:Y:S01]  /*8160*/  S2R R9, SR_TID.X ;  /* 0x0000000000097919 */ /* 0x000f220000002100 */
[----:B-1----:R-:W-:-:S02]  /*8170*/  LOP3.LUT R5, R4, 0x1c, RZ, 0xc0, !PT ;  /* 0x0000001c04057812 */ /* 0x002fc400078ec0ff */
[----:B------:R-:W-:Y:S02]  /*8180*/  LOP3.LUT R4, R4, 0x3, RZ, 0xc0, !PT ;  /* 0x0000000304047812 */ /* 0x000fe400078ec0ff */
[C---:B----4-:R-:W-:Y:S02]  /*8190*/  LOP3.LUT R7, R9.reuse, 0x1c, RZ, 0xc0, !PT ;  /* 0x0000001c09077812 */ /* 0x050fe400078ec0ff */
[C---:B------:R-:W-:Y:S01]  /*81a0*/  LOP3.LUT R6, R9.reuse, 0x3, RZ, 0xc0, !PT ;  /* 0x0000000309067812 */ /* 0x040fe200078ec0ff */
[----:B------:R-:W-:Y:S01]  /*81b0*/  IMAD R4, R4, 0x120, R5 ;  /* 0x0000012004047824 */ /* 0x000fe200078e0205 */
[C---:B------:R-:W-:Y:S02]  /*81c0*/  LOP3.LUT R5, R9.reuse, 0x1c, RZ, 0xc0, !PT ;  /* 0x0000001c09057812 */ /* 0x040fe400078ec0ff */
[C---:B------:R-:W-:Y:S01]  /*81d0*/  LOP3.LUT R10, R9.reuse, 0x1c, RZ, 0xc0, !PT ;  /* 0x0000001c090a7812 */ /* 0x040fe200078ec0ff */
[----:B------:R-:W-:Y:S01]  /*81e0*/  IMAD R199, R192, 0x2000, R4 ;  /* 0x00002000c0c77824 */ /* 0x000fe200078e0204 */
[C---:B------:R-:W-:Y:S01]  /*81f0*/  LOP3.LUT R4, R9.reuse, 0x3, RZ, 0xc0, !PT ;  /* 0x0000000309047812 */ /* 0x040fe200078ec0ff */
[----:B------:R-:W-:Y:S01]  /*8200*/  IMAD R6, R6, 0x120, R7 ;  /* 0x0000012006067824 */ /* 0x000fe200078e0207 */
[----:B------:R-:W-:-:S02]  /*8210*/  LOP3.LUT R9, R9, 0x3, RZ, 0xc0, !PT ;  /* 0x0000000309097812 */ /* 0x000fc400078ec0ff */
[----:B------:R-:W-:Y:S01]  /*8220*/  LDS R144, [R199+0x20080] ;  /* 0x02008000c7907984 */ /* 0x000fe20000000800 */
[----:B------:R-:W-:Y:S01]  /*8230*/  IMAD R4, R4, 0x120, R5 ;  /* 0x0000012004047824 */ /* 0x000fe200078e0205 */
[----:B------:R-:W-:Y:S01]  /*8240*/  LOP3.LUT R6, R6, 0x40, RZ, 0x3c, !PT ;  /* 0x0000004006067812 */ /* 0x000fe200078e3cff */
[----:B------:R-:W-:Y:S01]  /*8250*/  IMAD R9, R9, 0x120, R10 ;  /* 0x0000012009097824 */ /* 0x000fe200078e020a */
[----:B------:R-:W-:Y:S02]  /*8260*/  LDS R146, [R199+0x20480] ;  /* 0x02048000c7927984 */ /* 0x000fe40000000800 */
[----:B------:R-:W-:Y:S01]  /*8270*/  LOP3.LUT R4, R4, 0x60, RZ, 0x3c, !PT ;  /* 0x0000006004047812 */ /* 0x000fe200078e3cff */
[C---:B------:R-:W-:Y:S01]  /*8280*/  IMAD R196, R192.reuse, 0x2000, R6 ;  /* 0x00002000c0c47824 */ /* 0x040fe200078e0206 */
[----:B------:R-:W-:Y:S01]  /*8290*/  LOP3.LUT R9, R9, 0x20, RZ, 0x3c, !PT ;  /* 0x0000002009097812 */ /* 0x000fe200078e3cff */
[----:B------:R-:W-:Y:S02]  /*82a0*/  LDS R176, [R199+0x20000] ;  /* 0x02000000c7b07984 */ /* 0x000fe40000000800 */
[----:B------:R-:W-:-:S02]  /*82b0*/  IMAD R197, R192, 0x2000, R4 ;  /* 0x00002000c0c57824 */ /* 0x000fc400078e0204 */
[C---:B------:R-:W-:Y:S01]  /*82c0*/  IMAD R195, R192.reuse, 0x2000, R9 ;  /* 0x00002000c0c37824 */ /* 0x040fe200078e0209 */
[----:B------:R-:W-:Y:S04]  /*82d0*/  LDS R72, [R196+0x20080] ;  /* 0x02008000c4487984 */ /* 0x000fe80000000800 */
        /* <DEDUP_REMOVED lines=11> */
[----:B------:R-:W-:Y:S01]  /*8390*/  LDS R171, [R197+0x20400] ;  /* 0x02040000c5ab7984 */ /* 0x000fe20000000800 */
[----:B--2---:R-:W-:-:S05]  /*83a0*/  IMAD R140, R192, 0x10000, R8 ;  /* 0x00010000c08c7824 */ /* 0x004fca00078e0208 */
[----:B------:R-:W1:Y:S04]  /*83b0*/  LDSM.16.M88.4 R4, [R140] ;  /* 0x000000008c04783b */ /* 0x000e680000000200 */
[----:B------:R-:W2:Y:S04]  /*83c0*/  LDSM.16.M88.4 R8, [R140+0x2000] ;  /* 0x002000008c08783b */ /* 0x000ea80000000200 */
[----:B------:R-:W4:Y:S04]  /*83d0*/  LDSM.16.M88.4 R12, [R140+0x4000] ;  /* 0x004000008c0c783b */ /* 0x000f280000000200 */
[----:B------:R-:W2:Y:S04]  /*83e0*/  LDSM.16.M88.4 R16, [R140+0x6000] ;  /* 0x006000008c10783b */ /* 0x000ea80000000200 */
[----:B------:R-:W2:Y:S04]  /*83f0*/  LDSM.16.M88.4 R128, [R140+0x8000] ;  /* 0x008000008c80783b */ /* 0x000ea80000000200 */
[----:B------:R-:W3:Y:S04]  /*8400*/  LDSM.16.M88.4 R132, [R140+0xa000] ;  /* 0x00a000008c84783b */ /* 0x000ee80000000200 */
[----:B------:R-:W3:Y:S04]  /*8410*/  LDSM.16.M88.4 R136, [R140+0xc000] ;  /* 0x00c000008c88783b */ /* 0x000ee80000000200 */
[----:B------:R-:W3:Y:S01]  /*8420*/  LDSM.16.M88.4 R140, [R140+0xe000] ;  /* 0x00e000008c8c783b */ /* 0x000ee20000000200 */
[-C--:B-1----:R-:W-:Y:S08]  /*8430*/  HMMA.1688.F32.TF32 R56, R144, R4.reuse, R20 ;  /* 0x000000049038723c */ /* 0x082ff00000081014 */
[C---:B------:R-:W-:Y:S08]  /*8440*/  HMMA.1688.F32.TF32 R180, R72.reuse, R4, R180 ;  /* 0x0000000448b4723c */ /* 0x040ff000000810b4 */
[C---:B--2---:R-:W-:Y:S08]  /*8450*/  HMMA.1688.F32.TF32 R172, R72.reuse, R8, R172 ;  /* 0x0000000848ac723c */ /* 0x044ff000000810ac */
[C---:B----4-:R-:W-:Y:S08]  /*8460*/  HMMA.1688.F32.TF32 R20, R72.reuse, R12, R164 ;  /* 0x0000000c4814723c */ /* 0x050ff000000810a4 */
[C---:B------:R-:W-:Y:S08]  /*8470*/  HMMA.1688.F32.TF32 R44, R72.reuse, R16, R44 ;  /* 0x00000010482c723c */ /* 0x040ff0000008102c */
[C---:B------:R-:W-:Y:S08]  /*8480*/  HMMA.1688.F32.TF32 R60, R72.reuse, R128, R60 ;  /* 0x00000080483c723c */ /* 0x040ff0000008103c */
[C---:B---3--:R-:W-:Y:S08]  /*8490*/  HMMA.1688.F32.TF32 R64, R72.reuse, R132, R64 ;  /* 0x000000844840723c */ /* 0x048ff00000081040 */
[----:B------:R-:W-:Y:S08]  /*84a0*/  HMMA.1688.F32.TF32 R68, R72, R136, R68 ;  /* 0x000000884844723c */ /* 0x000ff00000081044 */
[C---:B------:R-:W-:Y:S08]  /*84b0*/  HMMA.1688.F32.TF32 R152, R176.reuse, R4, R152 ;  /* 0x00000004b098723c */ /* 0x040ff00000081098 */
[-C--:B------:R-:W-:Y:S08]  /*84c0*/  HMMA.1688.F32.TF32 R156, R176, R8.reuse, R156 ;  /* 0x00000008b09c723c */ /* 0x080ff0000008109c */
[----:B------:R-:W-:Y:S08]  /*84d0*/  HMMA.1688.F32.TF32 R28, R144, R8, R28 ;  /* 0x00000008901c723c */ /* 0x000ff0000008101c */
[-C--:B------:R-:W-:Y:S08]  /*84e0*/  HMMA.1688.F32.TF32 R160, R176, R12.reuse, R160 ;  /* 0x0000000cb0a0723c */ /* 0x080ff000000810a0 */
[----:B------:R-:W-:Y:S08]  /*84f0*/  HMMA.1688.F32.TF32 R36, R144, R12, R36 ;  /* 0x0000000c9024723c */ /* 0x000ff00000081024 */
[-C--:B------:R-:W-:Y:S08]  /*8500*/  HMMA.1688.F32.TF32 R120, R176, R16.reuse, R120 ;  /* 0x00000010b078723c */ /* 0x080ff00000081078 */
[----:B------:R-:W-:Y:S08]  /*8510*/  HMMA.1688.F32.TF32 R48, R144, R16, R48 ;  /* 0x000000109030723c */ /* 0x000ff00000081030 */
[C---:B------:R-:W-:Y:S01]  /*8520*/  HMMA.1688.F32.TF32 R164, R176.reuse, R128, R116 ;  /* 0x00000080b0a4723c */ /* 0x040fe20000081074 */
[----:B------:R-:W-:Y:S04]  /*8530*/  LDS R116, [R196+0x20880] ;  /* 0x02088000c4747984 */ /* 0x000fe80000000800 */
[----:B------:R-:W-:Y:S03]  /*8540*/  LDS R118, [R196+0x20c80] ;  /* 0x020c8000c4767984 */ /* 0x000fe60000000800 */
[C---:B------:R-:W-:Y:S01]  /*8550*/  HMMA.1688.F32.TF32 R92, R176.reuse, R132, R92 ;  /* 0x00000084b05c723c */ /* 0x040fe2000008105c */
[----:B------:R-:W-:Y:S04]  /*8560*/  LDS R117, [R197+0x20880] ;  /* 0x02088000c5757984 */ /* 0x000fe80000000800 */
[----:B------:R-:W-:Y:S03]  /*8570*/  LDS R119, [R197+0x20c80] ;  /* 0x020c8000c5777984 */ /* 0x000fe60000000800 */
[C---:B------:R-:W-:Y:S08]  /*8580*/  HMMA.1688.F32.TF32 R88, R176.reuse, R136, R88 ;  /* 0x00000088b058723c */ /* 0x040ff00000081058 */
[----:B------:R-:W-:Y:S01]  /*8590*/  HMMA.1688.F32.TF32 R84, R176, R140, R84 ;  /* 0x0000008cb054723c */ /* 0x000fe20000081054 */
[----:B------:R-:W-:Y:S04]  /*85a0*/  LDS R176, [R199+0x20800] ;  /* 0x02080000c7b07984 */ /* 0x000fe80000000800 */
[----:B------:R-:W-:Y:S03]  /*85b0*/  LDS R178, [R199+0x20c00] ;  /* 0x020c0000c7b27984 */ /* 0x000fe60000000800 */
[C---:B------:R-:W-:Y:S01]  /*85c0*/  HMMA.1688.F32.TF32 R104, R144.reuse, R128, R104 ;  /* 0x000000809068723c */ /* 0x040fe20000081068 */
[----:B------:R-:W-:Y:S04]  /*85d0*/  LDS R177, [R195+0x20800] ;  /* 0x02080000c3b17984 */ /* 0x000fe80000000800 */
[----:B------:R-:W1:Y:S03]  /*85e0*/  LDS R179, [R195+0x20c00] ;  /* 0x020c0000c3b37984 */ /* 0x000e660000000800 */
[C---:B------:R-:W-:Y:S08]  /*85f0*/  HMMA.1688.F32.TF32 R108, R144.reuse, R132, R108 ;  /* 0x00000084906c723c */ /* 0x040ff0000008106c */
[C---:B------:R-:W-:Y:S08]  /*8600*/  HMMA.1688.F32.TF32 R112, R144.reuse, R136, R112 ;  /* 0x000000889070723c */ /* 0x040ff00000081070 */
[-C--:B------:R-:W-:Y:S01]  /*8610*/  HMMA.1688.F32.TF32 R124, R144, R140.reuse, R124 ;  /* 0x0000008c907c723c */ /* 0x080fe2000008107c */
[----:B------:R-:W-:Y:S04]  /*8620*/  LDS R144, [R196+0x20800] ;  /* 0x02080000c4907984 */ /* 0x000fe80000000800 */
[----:B------:R-:W-:Y:S03]  /*8630*/  LDS R146, [R196+0x20c00] ;  /* 0x020c0000c4927984 */ /* 0x000fe60000000800 */
[-C--:B------:R-:W-:Y:S01]  /*8640*/  HMMA.1688.F32.TF32 R72, R72, R140.reuse, R148 ;  /* 0x0000008c4848723c */ /* 0x080fe20000081094 */
[----:B------:R-:W-:Y:S04]  /*8650*/  LDS R148, [R199+0x20880] ;  /* 0x02088000c7947984 */ /* 0x000fe80000000800 */
[----:B------:R-:W-:Y:S04]  /*8660*/  LDS R150, [R199+0x20c80] ;  /* 0x020c8000c7967984 */ /* 0x000fe80000000800 */
[----:B------:R-:W-:Y:S04]  /*8670*/  LDS R149, [R195+0x20880] ;  /* 0x02088000c3957984 */ /* 0x000fe80000000800 */
[----:B------:R-:W2:Y:S04]  /*8680*/  LDS R151, [R195+0x20c80] ;  /* 0x020c8000c3977984 */ /* 0x000ea80000000800 */
[----:B------:R-:W-:Y:S04]  /*8690*/  LDS R145, [R197+0x20800] ;  /* 0x02080000c5917984 */ /* 0x000fe80000000800 */
[----:B------:R-:W3:Y:S01]  /*86a0*/  LDS R147, [R197+0x20c00] ;  /* 0x020c0000c5937984 */ /* 0x000ee20000000800 */
[C---:B------:R-:W-:Y:S08]  /*86b0*/  HMMA.1688.F32.TF32 R100, R168.reuse, R140, R100 ;  /* 0x0000008ca864723c */ /* 0x040ff00000081064 */
[C---:B------:R-:W-:Y:S08]  /*86c0*/  HMMA.1688.F32.TF32 R76, R168.reuse, R128, R76 ;  /* 0x00000080a84c723c */ /* 0x040ff0000008104c */
[----:B------:R-:W-:Y:S08]  /*86d0*/  HMMA.1688.F32.TF32 R24, R168, R4, R24 ;  /* 0x00000004a818723c */ /* 0x000ff00000081018 */
[-C--:B-1----:R-:W-:Y:S08]  /*86e0*/  HMMA.1688.F32.TF32 R84, R176, R142.reuse, R84 ;  /* 0x0000008eb054723c */ /* 0x082ff00000081054 */
[-C--:B--2---:R-:W-:Y:S08]  /*86f0*/  HMMA.1688.F32.TF32 R124, R148, R142.reuse, R124 ;  /* 0x0000008e947c723c */ /* 0x084ff0000008107c */
[-C--:B---3--:R-:W-:Y:S08]  /*8700*/  HMMA.1688.F32.TF32 R100, R144, R142.reuse, R100 ;  /* 0x0000008e9064723c */ /* 0x088ff00000081064 */
[----:B------:R-:W-:Y:S07]  /*8710*/  HMMA.1688.F32.TF32 R140, R116, R142, R72 ;  /* 0x0000008e748c723c */ /* 0x000fee0000081048 */
[----:B------:R-:W-:Y:S01]  /*8720*/  IMAD R72, R192, 0x10000, R200 ;  /* 0x00010000c0487824 */ /* 0x000fe200078e02c8 */
[C---:B------:R-:W-:Y:S08]  /*8730*/  HMMA.1688.F32.TF32 R32, R168.reuse, R8, R32 ;  /* 0x00000008a820723c */ /* 0x040ff00000081020 */
[C---:B------:R-:W-:Y:S08]  /*8740*/  HMMA.1688.F32.TF32 R40, R168.reuse, R12, R40 ;  /* 0x0000000ca828723c */ /* 0x040ff00000081028 */
[C---:B------:R-:W-:Y:S08]  /*8750*/  HMMA.1688.F32.TF32 R52, R168.reuse, R16, R52 ;  /* 0x00000010a834723c */ /* 0x040ff00000081034 */
[C---:B------:R-:W-:Y:S08]  /*8760*/  HMMA.1688.F32.TF32 R80, R168.reuse, R132, R80 ;  /* 0x00000084a850723c */ /* 0x040ff00000081050 */
[----:B------:R-:W-:Y:S08]  /*8770*/  HMMA.1688.F32.TF32 R96, R168, R136, R96 ;  /* 0x00000088a860723c */ /* 0x000ff00000081060 */
[-C--:B------:R-:W-:Y:S01]  /*8780*/  HMMA.1688.F32.TF32 R168, R176, R130.reuse, R164 ;  /* 0x00000082b0a8723c */ /* 0x080fe200000810a4 */
[----:B------:R-:W-:Y:S04]  /*8790*/  LDS R164, [R196+0x21000] ;  /* 0x02100000c4a47984 */ /* 0x000fe80000000800 */
[----:B------:R-:W-:Y:S03]  /*87a0*/  LDS R166, [R196+0x21400] ;  /* 0x02140000c4a67984 */ /* 0x000fe60000000800 */
[-C--:B------:R-:W-:Y:S01]  /*87b0*/  HMMA.1688.F32.TF32 R104, R148, R130.reuse, R104 ;  /* 0x000000829468723c */ /* 0x080fe20000081068 */
[----:B------:R-:W-:Y:S04]  /*87c0*/  LDS R165, [R197+0x21000] ;  /* 0x02100000c5a57984 */ /* 0x000fe80000000800 */
[----:B------:R-:W-:Y:S03]  /*87d0*/  LDS R167, [R197+0x21400] ;  /* 0x02140000c5a77984 */ /* 0x000fe60000000800 */
[----:B------:R-:W-:Y:S08]  /*87e0*/  HMMA.1688.F32.TF32 R76, R144, R130, R76 ;  /* 0x00000082904c723c */ /* 0x000ff0000008104c */
[C---:B------:R-:W-:Y:S01]  /*87f0*/  HMMA.1688.F32.TF32 R188, R116.reuse, R6, R180 ;  /* 0x0000000674bc723c */ /* 0x040fe200000810b4 */
[----:B------:R-:W-:Y:S04]  /*8800*/  LDS R180, [R199+0x21000] ;  /* 0x02100000c7b47984 */ /* 0x000fe80000000800 */
[----:B------:R-:W-:Y:S03]  /*8810*/  LDS R182, [R199+0x21400] ;  /* 0x02140000c7b67984 */ /* 0x000fe60000000800 */
[----:B------:R-:W-:Y:S01]  /*8820*/  HMMA.1688.F32.TF32 R128, R116, R130, R60 ;  /* 0x000000827480723c */ /* 0x000fe2000008103c */
[----:B------:R-:W-:Y:S04]  /*8830*/  LDS R181, [R195+0x21000] ;  /* 0x02100000c3b57984 */ /* 0x000fe80000000800 */
[----:B------:R-:W-:Y:S04]  /*8840*/  LDS R183, [R195+0x21400] ;  /* 0x02140000c3b77984 */ /* 0x000fe80000000800 */
[----:B------:R-:W1:Y:S01]  /*8850*/  LDSM.16.M88.4 R60, [R72+0x8000] ;  /* 0x00800000483c783b */ /* 0x000e620000000200 */
[-C--:B------:R-:W-:Y:S08]  /*8860*/  HMMA.1688.F32.TF32 R152, R176, R6.reuse, R152 ;  /* 0x00000006b098723c */ /* 0x080ff00000081098 */
[-C--:B------:R-:W-:Y:S08]  /*8870*/  HMMA.1688.F32.TF32 R56, R148, R6.reuse, R56 ;  /* 0x000000069438723c */ /* 0x080ff00000081038 */
[----:B------:R-:W-:Y:S01]  /*8880*/  HMMA.1688.F32.TF32 R24, R144, R6, R24 ;  /* 0x000000069018723c */ /* 0x000fe20000081018 */
[----:B------:R-:W2:Y:S07]  /*8890*/  LDSM.16.M88.4 R4, [R72] ;  /* 0x000000004804783b */ /* 0x000eae0000000200 */
[-C--:B------:R-:W-:Y:S08]  /*88a0*/  HMMA.1688.F32.TF32 R156, R176, R10.reuse, R156 ;  /* 0x0000000ab09c723c */ /* 0x080ff0000008109c */
[-C--:B------:R-:W-:Y:S08]  /*88b0*/  HMMA.1688.F32.TF32 R28, R148, R10.reuse, R28 ;  /* 0x0000000a941c723c */ /* 0x080ff0000008101c */
[-C--:B------:R-:W-:Y:S08]  /*88c0*/  HMMA.1688.F32.TF32 R32, R144, R10.reuse, R32 ;  /* 0x0000000a9020723c */ /* 0x080ff00000081020 */
[----:B------:R-:W-:Y:S01]  /*88d0*/  HMMA.1688.F32.TF32 R172, R116, R10, R172 ;  /* 0x0000000a74ac723c */ /* 0x000fe200000810ac */
[----:B------:R-:W3:Y:S07]  /*88e0*/  LDSM.16.M88.4 R8, [R72+0x2000] ;  /* 0x002000004808783b */ /* 0x000eee0000000200 */
[-C--:B------:R-:W-:Y:S08]  /*88f0*/  HMMA.1688.F32.TF32 R160, R176, R14.reuse, R160 ;  /* 0x0000000eb0a0723c */ /* 0x080ff000000810a0 */
[-C--:B------:R-:W-:Y:S08]  /*8900*/  HMMA.1688.F32.TF32 R36, R148, R14.reuse, R36 ;  /* 0x0000000e9424723c */ /* 0x080ff00000081024 */
[-C--:B------:R-:W-:Y:S08]  /*8910*/  HMMA.1688.F32.TF32 R40, R144, R14.reuse, R40 ;  /* 0x0000000e9028723c */ /* 0x080ff00000081028 */
[----:B------:R-:W-:Y:S01]  /*8920*/  HMMA.1688.F32.TF32 R184, R116, R14, R20 ;  /* 0x0000000e74b8723c */ /* 0x000fe20000081014 */
[----:B------:R-:W4:Y:S07]  /*8930*/  LDSM.16.M88.4 R12, [R72+0x4000] ;  /* 0x00400000480c783b */ /* 0x000f2e0000000200 */
[C---:B------:R-:W-:Y:S08]  /*8940*/  HMMA.1688.F32.TF32 R120, R176.reuse, R18, R120 ;  /* 0x00000012b078723c */ /* 0x040ff00000081078 */
[C---:B------:R-:W-:Y:S08]  /*8950*/  HMMA.1688.F32.TF32 R92, R176.reuse, R134, R92 ;  /* 0x00000086b05c723c */ /* 0x040ff0000008105c */
[----:B------:R-:W-:Y:S08]  /*8960*/  HMMA.1688.F32.TF32 R88, R176, R138, R88 ;  /* 0x0000008ab058723c */ /* 0x000ff00000081058 */
[-C--:B------:R-:W-:Y:S08]  /*8970*/  HMMA.1688.F32.TF32 R48, R148, R18.reuse, R48 ;  /* 0x000000129430723c */ /* 0x080ff00000081030 */
[-C--:B------:R-:W-:Y:S08]  /*8980*/  HMMA.1688.F32.TF32 R52, R144, R18.reuse, R52 ;  /* 0x000000129034723c */ /* 0x080ff00000081034 */
[----:B------:R-:W-:Y:S01]  /*8990*/  HMMA.1688.F32.TF32 R176, R116, R18, R44 ;  /* 0x0000001274b0723c */ /* 0x000fe2000008102c */
[----:B------:R-:W1:Y:S07]  /*89a0*/  LDSM.16.M88.4 R16, [R72+0x6000] ;  /* 0x006000004810783b */ /* 0x000e6e0000000200 */
[-C--:B------:R-:W-:Y:S08]  /*89b0*/  HMMA.1688.F32.TF32 R108, R148, R134.reuse, R108 ;  /* 0x00000086946c723c */ /* 0x080ff0000008106c */
[-C--:B------:R-:W-:Y:S08]  /*89c0*/  HMMA.1688.F32.TF32 R80, R144, R134.reuse, R80 ;  /* 0x000000869050723c */ /* 0x080ff00000081050 */
[----:B------:R-:W-:Y:S01]  /*89d0*/  HMMA.1688.F32.TF32 R132, R116, R134, R64 ;  /* 0x000000867484723c */ /* 0x000fe20000081040 */
[----:B------:R-:W2:Y:S07]  /*89e0*/  LDSM.16.M88.4 R64, [R72+0xa000] ;  /* 0x00a000004840783b */ /* 0x000eae0000000200 */
[-C--:B------:R-:W-:Y:S01]  /*89f0*/  HMMA.1688.F32.TF32 R112, R148, R138.reuse, R112 ;  /* 0x0000008a9470723c */ /* 0x080fe20000081070 */
[----:B------:R-:W-:Y:S04]  /*8a00*/  LDS R148, [R199+0x21080] ;  /* 0x02108000c7947984 */ /* 0x000fe80000000800 */
[----:B------:R-:W-:Y:S03]  /*8a10*/  LDS R150, [R199+0x21480] ;  /* 0x02148000c7967984 */ /* 0x000fe60000000800 */
[-C--:B------:R-:W-:Y:S01]  /*8a20*/  HMMA.1688.F32.TF32 R96, R144, R138.reuse, R96 ;  /* 0x0000008a9060723c */ /* 0x080fe20000081060 */
[----:B------:R-:W-:Y:S04]  /*8a30*/  LDS R149, [R195+0x21080] ;  /* 0x02108000c3957984 */ /* 0x000fe80000000800 */
[----:B------:R-:W-:Y:S03]  /*8a40*/  LDS R151, [R195+0x21480] ;  /* 0x02148000c3977984 */ /* 0x000fe60000000800 */
[----:B------:R-:W-:Y:S01]  /*8a50*/  HMMA.1688.F32.TF32 R136, R116, R138, R68 ;  /* 0x0000008a7488723c */ /* 0x000fe20000081044 */
[----:B------:R-:W-:Y:S04]  /*8a60*/  LDS R144, [R196+0x21080] ;  /* 0x02108000c4907984 */ /* 0x000fe80000000800 */
[----:B------:R-:W-:Y:S03]  /*8a70*/  LDS R146, [R196+0x21480] ;  /* 0x02148000c4927984 */ /* 0x000fe60000000800 */
[C---:B-1----:R-:W-:Y:S01]  /*8a80*/  HMMA.1688.F32.TF32 R116, R180.reuse, R60, R168 ;  /* 0x0000003cb474723c */ /* 0x042fe200000810a8 */
[----:B------:R-:W-:Y:S04]  /*8a90*/  LDS R168, [R199+0x21800] ;  /* 0x02180000c7a87984 */ /* 0x000fe80000000800 */
[----:B------:R-:W-:Y:S04]  /*8aa0*/  LDS R170, [R199+0x21c00] ;  /* 0x021c0000c7aa7984 */ /* 0x000fe80000000800 */
[----:B------:R-:W-:Y:S04]  /*8ab0*/  LDS R169, [R195+0x21800] ;  /* 0x02180000c3a97984 */ /* 0x000fe80000000800 */
[----:B------:R-:W1:Y:S01]  /*8ac0*/  LDS R171, [R195+0x21c00] ;  /* 0x021c0000c3ab7984 */ /* 0x000e620000000800 */
[C---:B--2---:R-:W-:Y:S03]  /*8ad0*/  HMMA.1688.F32.TF32 R152, R180.reuse, R4, R152 ;  /* 0x00000004b498723c */ /* 0x044fe60000081098 */
[----:B------:R-:W-:Y:S04]  /*8ae0*/  LDS R145, [R197+0x21080] ;  /* 0x02108000c5917984 */ /* 0x000fe80000000800 */
[----:B------:R-:W2:Y:S01]  /*8af0*/  LDS R147, [R197+0x21480] ;  /* 0x02148000c5937984 */ /* 0x000ea20000000800 */
[C---:B---3--:R-:W-:Y:S03]  /*8b00*/  HMMA.1688.F32.TF32 R156, R180.reuse, R8, R156 ;  /* 0x00000008b49c723c */ /* 0x048fe6000008109c */
[----:B------:R3:W-:Y:S04]  /*8b10*/  STL [R1+0x198], R192 ;  /* 0x000198c001007387 */ /* 0x0007e80000100800 */
[----:B------:R-:W2:Y:S01]  /*8b20*/  LDSM.16.M88.4 R68, [R72+0xc000] ;  /* 0x00c000004844783b */ /* 0x000ea20000000200 */
[C---:B----4-:R-:W-:Y:S03]  /*8b30*/  HMMA.1688.F32.TF32 R160, R180.reuse, R12, R160 ;  /* 0x0000000cb4a0723c */ /* 0x050fe600000810a0 */
[----:B------:R-:W4:Y:S04]  /*8b40*/  LDSM.16.M88.4 R72, [R72+0xe000] ;  /* 0x00e000004848783b */ /* 0x000f280000000200 */
[----:B---3--:R-:W3:Y:S01]  /*8b50*/  LDL R192, [R1+0x184] ;  /* 0x0001840001c07983 */ /* 0x008ee20000100800 */
[C---:B------:R-:W-:Y:S08]  /*8b60*/  HMMA.1688.F32.TF32 R120, R180.reuse, R16, R120 ;  /* 0x00000010b478723c */ /* 0x040ff00000081078 */
[----:B------:R-:W-:Y:S08]  /*8b70*/  HMMA.1688.F32.TF32 R92, R180, R64, R92 ;  /* 0x00000040b45c723c */ /* 0x000ff0000008105c */
[C---:B-1----:R-:W-:Y:S08]  /*8b80*/  HMMA.1688.F32.TF32 R152, R168.reuse, R6, R152 ;  /* 0x00000006a898723c */ /* 0x042ff00000081098 */
[C---:B------:R-:W-:Y:S08]  /*8b90*/  HMMA.1688.F32.TF32 R156, R168.reuse, R10, R156 ;  /* 0x0000000aa89c723c */ /* 0x040ff0000008109c */
[C---:B------:R-:W-:Y:S08]  /*8ba0*/  HMMA.1688.F32.TF32 R160, R168.reuse, R14, R160 ;  /* 0x0000000ea8a0723c */ /* 0x040ff000000810a0 */
[C---:B------:R-:W-:Y:S08]  /*8bb0*/  HMMA.1688.F32.TF32 R120, R168.reuse, R18, R120 ;  /* 0x00000012a878723c */ /* 0x040ff00000081078 */
[C---:B------:R-:W-:Y:S08]  /*8bc0*/  HMMA.1688.F32.TF32 R116, R168.reuse, R62, R116 ;  /* 0x0000003ea874723c */ /* 0x040ff00000081074 */
[----:B------:R-:W-:Y:S08]  /*8bd0*/  HMMA.1688.F32.TF32 R92, R168, R66, R92 ;  /* 0x00000042a85c723c */ /* 0x000ff0000008105c */
[-C--:B------:R-:W-:Y:S08]  /*8be0*/  HMMA.1688.F32.TF32 R20, R148, R4.reuse, R56 ;  /* 0x000000049414723c */ /* 0x080ff00000081038 */
[-C--:B------:R-:W-:Y:S08]  /*8bf0*/  HMMA.1688.F32.TF32 R24, R164, R4.reuse, R24 ;  /* 0x00000004a418723c */ /* 0x080ff00000081018 */
[----:B--2---:R-:W-:Y:S01]  /*8c00*/  HMMA.1688.F32.TF32 R188, R144, R4, R188 ;  /* 0x0000000490bc723c */ /* 0x004fe200000810bc */
[----:B------:R-:W2:Y:S07]  /*8c10*/  LDL R4, [R1+0x190] ;  /* 0x0001900001047983 */ /* 0x000eae0000100800 */
[-C--:B------:R-:W-:Y:S08]  /*8c20*/  HMMA.1688.F32.TF32 R28, R148, R8.reuse, R28 ;  /* 0x00000008941c723c */ /* 0x080ff0000008101c */
[-C--:B------:R-:W-:Y:S08]  /*8c30*/  HMMA.1688.F32.TF32 R32, R164, R8.reuse, R32 ;  /* 0x00000008a420723c */ /* 0x080ff00000081020 */
[----:B------:R-:W-:Y:S01]  /*8c40*/  HMMA.1688.F32.TF32 R172, R144, R8, R172 ;  /* 0x0000000890ac723c */ /* 0x000fe200000810ac */
[----:B------:R-:W3:Y:S04]  /*8c50*/  LDL R8, [R1+0x164] ;  /* 0x0001640001087983 */ /* 0x000ee80000100800 */
        /* <DEDUP_REMOVED lines=16> */
[----:B------:R-:W-:Y:S01]  /*8d60*/  STL [R1+0x1e8], R116 ;  /* 0x0001e87401007387 */ /* 0x000fe20000100800 */
[-C--:B------:R-:W-:Y:S03]  /*8d70*/  HMMA.1688.F32.TF32 R76, R164, R60.reuse, R76 ;  /* 0x0000003ca44c723c */ /* 0x080fe6000008104c */
[----:B------:R-:W-:Y:S04]  /*8d80*/  STL [R1+0x1e4], R117 ;  /* 0x0001e47501007387 */ /* 0x000fe80000100800 */
[----:B------:R-:W-:Y:S01]  /*8d90*/  STL [R1+0x1e0], R118 ;  /* 0x0001e07601007387 */ /* 0x000fe20000100800 */
[-C--:B------:R-:W-:Y:S03]  /*8da0*/  HMMA.1688.F32.TF32 R104, R148, R60.reuse, R104 ;  /* 0x0000003c9468723c */ /* 0x080fe60000081068 */
[----:B------:R-:W-:Y:S04]  /*8db0*/  STL [R1+0x1dc], R119 ;  /* 0x0001dc7701007387 */ /* 0x000fe80000100800 */
[----:B------:R-:W-:Y:S01]  /*8dc0*/  STL [R1+0x1ec], R95 ;  /* 0x0001ec5f01007387 */ /* 0x000fe20000100800 */
[----:B------:R-:W-:Y:S03]  /*8dd0*/  HMMA.1688.F32.TF32 R128, R144, R60, R128 ;  /* 0x0000003c9080723c */ /* 0x000fe60000081080 */
[----:B------:R-:W3:Y:S05]  /*8de0*/  LDL R60, [R1+0x180] ;  /* 0x00018000013c7983 */ /* 0x000eea0000100800 */
[-C--:B------:R-:W-:Y:S08]  /*8df0*/  HMMA.1688.F32.TF32 R48, R148, R16.reuse, R48 ;  /* 0x000000109430723c */ /* 0x080ff00000081030 */
[-C--:B------:R-:W-:Y:S08]  /*8e00*/  HMMA.1688.F32.TF32 R52, R164, R16.reuse, R52 ;  /* 0x00000010a434723c */ /* 0x080ff00000081034 */
[----:B------:R-:W-:Y:S01]  /*8e10*/  HMMA.1688.F32.TF32 R56, R144, R16, R176 ;  /* 0x000000109038723c */ /* 0x000fe200000810b0 */
[----:B------:R-:W3:Y:S04]  /*8e20*/  LDL R16, [R1+0x160] ;  /* 0x0001600001107983 */ /* 0x000ee80000100800 */
[----:B------:R-:W1:Y:S03]  /*8e30*/  S2R R5, SR_TID.X ;  /* 0x0000000000057919 */ /* 0x000e660000002100 */
[-C--:B------:R-:W-:Y:S08]  /*8e40*/  HMMA.1688.F32.TF32 R36, R148, R12.reuse, R36 ;  /* 0x0000000c9424723c */ /* 0x080ff00000081024 */
[----:B------:R-:W-:Y:S01]  /*8e50*/  HMMA.1688.F32.TF32 R40, R164, R12, R40 ;  /* 0x0000000ca428723c */ /* 0x000fe20000081028 */
[----:B-1----:R-:W-:-:S04]  /*8e60*/  SHF.R.U32.HI R5, RZ, 0x6, R5 ;  /* 0x00000006ff057819 */ /* 0x002fc80000011605 */
[----:B------:R-:W-:-:S03]  /*8e70*/  SGXT.U32 R5, R5, 0x2 ;  /* 0x000000020505781a */ /* 0x000fc60000000000 */
[----:B------:R-:W-:Y:S01]  /*8e80*/  HMMA.1688.F32.TF32 R44, R144, R12, R184 ;  /* 0x0000000c902c723c */ /* 0x000fe200000810b8 */
[----:B------:R-:W-:Y:S01]  /*8e90*/  LOP3.LUT R9, R5, 0x4, RZ, 0xfc, !PT ;  /* 0x0000000405097812 */ /* 0x000fe200078efcff */
[----:B------:R-:W1:Y:S06]  /*8ea0*/  S2R R187, SR_TID.X ;  /* 0x0000000000bb7919 */ /* 0x000e6c0000002100 */
[C---:B------:R-:W-:Y:S01]  /*8eb0*/  HMMA.1688.F32.TF32 R80, R164.reuse, R64, R80 ;  /* 0x00000040a450723c */ /* 0x040fe20000081050 */
[----:B------:R-:W-:Y:S02]  /*8ec0*/  ISETP.GE.AND P2, PT, R9, UR5, PT ;  /* 0x0000000509007c0c */ /* 0x000fe4000bf46270 */
[----:B------:R-:W1:Y:S05]  /*8ed0*/  S2R R9, SR_TID.X ;  /* 0x0000000000097919 */ /* 0x000e6a0000002100 */
[C---:B------:R-:W-:Y:S08]  /*8ee0*/  HMMA.1688.F32.TF32 R96, R164.reuse, R68, R96 ;  /* 0x00000044a460723c */ /* 0x040ff00000081060 */
[----:B----4-:R-:W-:Y:S01]  /*8ef0*/  HMMA.1688.F32.TF32 R100, R164, R72, R100 ;  /* 0x00000048a464723c */ /* 0x010fe20000081064 */
[----:B------:R-:W-:Y:S04]  /*8f00*/  LDS R164, [R199+0x21880] ;  /* 0x02188000c7a47984 */ /* 0x000fe80000000800 */
[----:B------:R-:W-:Y:S03]  /*8f10*/  LDS R166, [R199+0x21c80] ;  /* 0x021c8000c7a67984 */ /* 0x000fe60000000800 */
[C---:B------:R-:W-:Y:S01]  /*8f20*/  HMMA.1688.F32.TF32 R108, R148.reuse, R64, R108 ;  /* 0x00000040946c723c */ /* 0x040fe2000008106c */
[----:B------:R-:W-:Y:S04]  /*8f30*/  LDS R165, [R195+0x21880] ;  /* 0x02188000c3a57984 */ /* 0x000fe80000000800 */
[----:B------:R-:W4:Y:S03]  /*8f40*/  LDS R167, [R195+0x21c80] ;  /* 0x021c8000c3a77984 */ /* 0x000f260000000800 */
[C---:B------:R-:W-:Y:S08]  /*8f50*/  HMMA.1688.F32.TF32 R112, R148.reuse, R68, R112 ;  /* 0x000000449470723c */ /* 0x040ff00000081070 */
[----:B------:R-:W-:Y:S01]  /*8f60*/  HMMA.1688.F32.TF32 R124, R148, R72, R124 ;  /* 0x00000048947c723c */ /* 0x000fe2000008107c */
        /* <DEDUP_REMOVED lines=8> */
[----:B------:R-:W-:Y:S04]  /*8ff0*/  LDS R146, [R196+0x21c00] ;  /* 0x021c0000c4927984 */ /* 0x000fe80000000800 */
[----:B------:R-:W-:Y:S04]  /*9000*/  LDS R145, [R197+0x21800] ;  /* 0x02180000c5917984 */ /* 0x000fe80000000800 */
[----:B------:R-:W2:Y:S04]  /*9010*/  LDS R147, [R197+0x21c00] ;  /* 0x021c0000c5937984 */ /* 0x000ea80000000800 */
[----:B------:R-:W4:Y:S01]  /*9020*/  S2R R186, SR_TID.X ;  /* 0x0000000000ba7919 */ /* 0x000f220000002100 */
[----:B-1----:R-:W-:-:S02]  /*9030*/  SHF.R.U32.HI R200, RZ, 0x6, R187 ;  /* 0x00000006ffc87819 */ /* 0x002fc400000116bb */
[----:B------:R-:W-:Y:S02]  /*9040*/  SHF.R.U32.HI R9, RZ, 0x6, R9 ;  /* 0x00000006ff097819 */ /* 0x000fe40000011609 */
[----:B------:R-:W-:Y:S02]  /*9050*/  SGXT.U32 R200, R200, 0x2 ;  /* 0x00000002c8c8781a */ /* 0x000fe40000000000 */
[----:B------:R-:W-:Y:S02]  /*9060*/  SGXT.U32 R9, R9, 0x2 ;  /* 0x000000020909781a */ /* 0x000fe40000000000 */
[----:B------:R-:W-:Y:S02]  /*9070*/  ISETP.GE.AND P0, PT, R200, UR5, PT ;  /* 0x00000005c8007c0c */ /* 0x000fe4000bf06270 */
[----:B------:R-:W-:Y:S02]  /*9080*/  LOP3.LUT R5, R5, 0x8, RZ, 0xfc, !PT ;  /* 0x0000000805057812 */ /* 0x000fe400078efcff */
[----:B------:R-:W-:Y:S01]  /*9090*/  LOP3.LUT R9, R9, 0xc, RZ, 0xfc, !PT ;  /* 0x0000000c09097812 */ /* 0x000fe200078efcff */
[----:B------:R-:W-:Y:S01]  /*90a0*/  HMMA.1688.F32.TF32 R88, R180, R68, R88 ;  /* 0x00000044b458723c */ /* 0x000fe20000081058 */
[----:B----4-:R-:W-:-:S04]  /*90b0*/  SHF.R.U32.HI R185, RZ, 0x6, R186 ;  /* 0x00000006ffb97819 */ /* 0x010fc800000116ba */
[----:B------:R-:W-:-:S03]  /*90c0*/  SGXT.U32 R185, R185, 0x2 ;  /* 0x00000002b9b9781a */ /* 0x000fc60000000000 */
[----:B------:R-:W-:Y:S01]  /*90d0*/  HMMA.1688.F32.TF32 R84, R180, R72, R84 ;  /* 0x00000048b454723c */ /* 0x000fe20000081054 */
[----:B------:R-:W-:Y:S01]  /*90e0*/  IADD3 R201, R201, 0x1, RZ ;  /* 0x00000001c9c97810 */ /* 0x000fe20007ffe0ff */
[----:B------:R-:W-:Y:S01]  /*90f0*/  IMAD R186, R185, c[0x0][0x188], RZ ;  /* 0x00006200b9ba7a24 */ /* 0x000fe200078e02ff */
[----:B------:R-:W-:-:S05]  /*9100*/  LOP3.LUT R12, R187, 0xc0, RZ, 0xc0, !PT ;  /* 0x000000c0bb0c7812 */ /* 0x000fca00078ec0ff */
[-C--:B------:R-:W-:Y:S01]  /*9110*/  HMMA.1688.F32.TF32 R20, R164, R6.reuse, R20 ;  /* 0x00000006a414723c */ /* 0x080fe20000081014 */
[----:B--2---:R-:W-:Y:S02]  /*9120*/  ISETP.LE.AND P1, PT, R4, UR4, PT ;  /* 0x0000000404007c0c */ /* 0x004fe4000bf23270 */
[----:B------:R-:W-:Y:S02]  /*9130*/  SEL R4, RZ, 0x4, P0 ;  /* 0x00000004ff047807 */ /* 0x000fe40000000000 */
[----:B------:R-:W-:Y:S02]  /*9140*/  ISETP.GE.AND P0, PT, R5, UR5, PT ;  /* 0x0000000505007c0c */ /* 0x000fe4000bf06270 */
[----:B------:R-:W-:Y:S01]  /*9150*/  SEL R5, RZ, 0x4, P2 ;  /* 0x00000004ff057807 */ /* 0x000fe20001000000 */
[----:B------:R-:W-:Y:S01]  /*9160*/  HMMA.1688.F32.TF32 R24, R144, R6, R24 ;  /* 0x000000069018723c */ /* 0x000fe20000081018 */
[----:B------:R-:W-:Y:S02]  /*9170*/  ISETP.GE.AND P2, PT, R9, UR5, PT ;  /* 0x0000000509007c0c */ /* 0x000fe4000bf46270 */
[----:B------:R-:W2:Y:S01]  /*9180*/  LDL R9, [R1+0x17c] ;  /* 0x00017c0001097983 */ /* 0x000ea20000100800 */
[----:B------:R-:W-:-:S04]  /*9190*/  SEL R5, R5, RZ, !P1 ;  /* 0x000000ff05057207 */ /* 0x000fc80004800000 */
[----:B------:R-:W-:Y:S01]  /*91a0*/  HMMA.1688.F32.TF32 R180, R148, R6, R188 ;  /* 0x0000000694b4723c */ /* 0x000fe200000810bc */
[----:B------:R-:W-:Y:S01]  /*91b0*/  IMAD.SHL.U32 R186, R186, 0x4, RZ ;  /* 0x00000004baba7824 */ /* 0x000fe200078e00ff */
[----:B------:R-:W-:Y:S01]  /*91c0*/  ISETP.NE.U32.AND P3, PT, R5, RZ, PT ;  /* 0x000000ff0500720c */ /* 0x000fe20003f65070 */
[----:B------:R-:W-:-:S04]  /*91d0*/  IMAD.SHL.U32 R17, R187, 0x4, RZ ;  /* 0x00000004bb117824 */ /* 0x000fc800078e00ff */
[----:B------:R-:W-:Y:S02]  /*91e0*/  SEL R6, R4, RZ, !P1 ;  /* 0x000000ff04067207 */ /* 0x000fe40004800000 */
[----:B------:R-:W-:Y:S01]  /*91f0*/  SEL R4, RZ, 0x4, P0 ;  /* 0x00000004ff047807 */ /* 0x000fe20000000000 */
[----:B------:R-:W-:Y:S01]  /*9200*/  HMMA.1688.F32.TF32 R28, R164, R10, R28 ;  /* 0x0000000aa41c723c */ /* 0x000fe2000008101c */
[----:B------:R-:W-:Y:S02]  /*9210*/  ISETP.GT.AND P6, PT, R201, 0x1, PT ;  /* 0x00000001c900780c */ /* 0x000fe40003fc4270 */
[----:B------:R-:W-:Y:S02]  /*9220*/  SEL R4, R4, RZ, !P1 ;  /* 0x000000ff04047207 */ /* 0x000fe40004800000 */
[----:B------:R-:W-:-:S03]  /*9230*/  SHF.R.U32.HI R12, RZ, 0x1, R12 ;  /* 0x00000001ff0c7819 */ /* 0x000fc6000001160c */
[----:B------:R-:W-:Y:S01]  /*9240*/  HMMA.1688.F32.TF32 R36, R164, R14, R36 ;  /* 0x0000000ea424723c */ /* 0x000fe20000081024 */
[----:B------:R-:W-:Y:S02]  /*9250*/  ISETP.NE.U32.AND P0, PT, R6, RZ, PT ;  /* 0x000000ff0600720c */ /* 0x000fe40003f05070 */
[----:B------:R-:W-:-:S05]  /*9260*/  SEL R5, RZ, 0x4, P2 ;  /* 0x00000004ff057807 */ /* 0x000fca0001000000 */
[----:B------:R-:W-:Y:S01]  /*9270*/  HMMA.1688.F32.TF32 R48, R164, R18, R48 ;  /* 0x00000012a430723c */ /* 0x000fe20000081030 */
[----:B------:R-:W-:-:S07]  /*9280*/  IADD3 R6, P2, R186, R194, RZ ;  /* 0x000000c2ba067210 */ /* 0x000fce0007f5e0ff */
[----:B------:R-:W-:Y:S01]  /*9290*/  HMMA.1688.F32.TF32 R104, R164, R62, R104 ;  /* 0x0000003ea468723c */ /* 0x000fe20000081068 */
[----:B------:R-:W-:-:S07]  /*92a0*/  ISETP.NE.U32.AND P4, PT, R4, RZ, PT ;  /* 0x000000ff0400720c */ /* 0x000fce0003f85070 */
[----:B------:R-:W-:Y:S01]  /*92b0*/  HMMA.1688.F32.TF32 R108, R164, R66, R108 ;  /* 0x00000042a46c723c */ /* 0x000fe2000008106c */
[----:B------:R-:W-:-:S07]  /*92c0*/  SEL R201, R201, RZ, !P6 ;  /* 0x000000ffc9c97207 */ /* 0x000fce0007000000 */
[----:B------:R-:W-:Y:S01]  /*92d0*/  HMMA.1688.F32.TF32 R112, R164, R70, R112 ;  /* 0x00000046a470723c */ /* 0x000fe20000081070 */
[----:B------:R-:W-:-:S07]  /*92e0*/  LOP3.LUT R12, R12, 0x3fc, R17, 0x78, !PT ;  /* 0x000003fc0c0c7812 */ /* 0x000fce00078e7811 */
[----:B------:R-:W-:Y:S01]  /*92f0*/  HMMA.1688.F32.TF32 R124, R164, R74, R124 ;  /* 0x0000004aa47c723c */ /* 0x000fe2000008107c */
[----:B------:R-:W-:Y:S01]  /*9300*/  SEL R5, R5, RZ, !P1 ;  /* 0x000000ff05057207 */ /* 0x000fe20004800000 */
[----:B---3--:R-:W-:Y:S01]  /*9310*/  IMAD.X R7, R193, 0x1, R192, P2 ;  /* 0x00000001c1077824 */ /* 0x008fe200010e06c0 */
[----:B------:R-:W-:Y:S01]  /*9320*/  IADD3 R4, P6, R8, R194, RZ ;  /* 0x000000c208047210 */ /* 0x000fe20007fde0ff */
[----:B------:R-:W3:Y:S04]  /*9330*/  LDL R17, [R1+0x14c] ;  /* 0x00014c0001117983 */ /* 0x000ee80000100800 */
[C---:B------:R-:W-:Y:S08]  /*9340*/  HMMA.1688.F32.TF32 R164, R148.reuse, R14, R44 ;  /* 0x0000000e94a4723c */ /* 0x040ff0000008102c */
[----:B------:R-:W-:Y:S01]  /*9350*/  HMMA.1688.F32.TF32 R44, R148, R18, R56 ;  /* 0x00000012942c723c */ /* 0x000fe20000081038 */
[----:B------:R-:W4:Y:S01]  /*9360*/  LDL R56, [R1+0x15c] ;  /* 0x00015c0001387983 */ /* 0x000f220000100800 */
[----:B------:R-:W-:Y:S01]  /*9370*/  ISETP.NE.U32.AND P2, PT, R5, RZ, PT ;  /* 0x000000ff0500720c */ /* 0x000fe20003f45070 */
[----:B------:R-:W-:-:S02]  /*9380*/  IMAD R12, R201, 0x2000, R12 ;  /* 0x00002000c90c7824 */ /* 0x000fc400078e020c */
[----:B------:R-:W-:Y:S03]  /*9390*/  BAR.SYNC.DEFER_BLOCKING 0x0 ;  /* 0x0000000000007b1d */ /* 0x000fe60000010000 */
[C---:B------:R-:W-:Y:S03]  /*93a0*/  HMMA.1688.F32.TF32 R52, R144.reuse, R18, R52 ;  /* 0x000000129034723c */ /* 0x040fe60000081034 */
[----:B------:R-:W3:Y:S05]  /*93b0*/  LDL R18, [R1+0x178] ;  /* 0x0001780001127983 */ /* 0x000eea0000100800 */
[----:B------:R-:W-:Y:S01]  /*93c0*/  HMMA.1688.F32.TF32 R40, R144, R14, R40 ;  /* 0x0000000e9028723c */ /* 0x000fe20000081028 */
[----:B------:R-:W3:Y:S04]  /*93d0*/  LDL R14, [R1+0x158] ;  /* 0x00015800010e7983 */ /* 0x000ee80000100800 */
[----:B------:R-:W3:Y:S01]  /*93e0*/  LDL R15, [R1+0x154] ;  /* 0x00015400010f7983 */ /* 0x000ee20000100800 */
[----:B------:R-:W-:-:S02]  /*93f0*/  IMAD.X R5, R193, 0x1, R60, P6 ;  /* 0x00000001c1057824 */ /* 0x000fc400030e063c */
[-C--:B------:R-:W-:Y:S01]  /*9400*/  HMMA.1688.F32.TF32 R32, R144, R10.reuse, R32 ;  /* 0x0000000a9020723c */ /* 0x080fe20000081020 */
[----:B------:R-:W-:Y:S01]  /*9410*/  @!PT LDS RZ, [RZ] ;  /* 0x00000000fffff984 */ /* 0x000fe20000000800 */
[----:B------:R-:W-:Y:S01]  /*9420*/  @!PT LDS RZ, [RZ] ;  /* 0x00000000fffff984 */ /* 0x000fe20000000800 */
[----:B------:R-:W-:Y:S01]  /*9430*/  @!PT LDS RZ, [RZ] ;  /* 0x00000000fffff984 */ /* 0x000fe20000000800 */
[----:B------:R1:W-:Y:S07]  /*9440*/  LDGSTS.E [R12+0x20000], [R6.64], P0 ;  /* 0x20000000060c7fae */ /* 0x0003ee0008121846 */
[----:B------:R-:W-:Y:S01]  /*9450*/  HMMA.1688.F32.TF32 R172, R148, R10, R172 ;  /* 0x0000000a94ac723c */ /* 0x000fe200000810ac */
[----:B------:R-:W3:Y:S04]  /*9460*/  LDL R11, [R1+0x174] ;  /* 0x00017400010b7983 */ /* 0x000ee80000100800 */
[----:B------:R1:W-:Y:S02]  /*9470*/  LDGSTS.E [R12+0x20400], [R4.64], P3 ;  /* 0x20400000040c7fae */ /* 0x0003e40009921846 */
[----:B-1----:R-:W-:-:S02]  /*9480*/  IADD3 R4, P3, R16, R194, RZ ;  /* 0x000000c210047210 */ /* 0x002fc40007f7e0ff */
[----:B------:R-:W3:Y:S01]  /*9490*/  LDL R16, [R1+0x170] ;  /* 0x0001700001107983 */ /* 0x000ee20000100800 */
[----:B------:R-:W-:Y:S02]  /*94a0*/  SHF.R.U32.HI R192, RZ, 0x6, R187 ;  /* 0x00000006ffc07819 */ /* 0x000fe400000116bb */
[----:B------:R-:W-:Y:S02]  /*94b0*/  LOP3.LUT R185, R185, 0x10, RZ, 0xfc, !PT ;  /* 0x00000010b9b97812 */ /* 0x000fe400078efcff */
[----:B------:R-:W-:Y:S02]  /*94c0*/  SGXT.U32 R192, R192, 0x2 ;  /* 0x00000002c0c0781a */ /* 0x000fe40000000000 */
[----:B------:R-:W-:Y:S02]  /*94d0*/  ISETP.GE.AND P5, PT, R185, UR5, PT ;  /* 0x00000005b9007c0c */ /* 0x000fe4000bfa6270 */
[----:B------:R-:W-:Y:S02]  /*94e0*/  LOP3.LUT R13, R192, 0x14, RZ, 0xfc, !PT ;  /* 0x00000014c00d7812 */ /* 0x000fe400078efcff */
[----:B------:R-:W-:-:S02]  /*94f0*/  SEL R8, RZ, 0x4, P5 ;  /* 0x00000004ff087807 */ /* 0x000fc40002800000 */
[----:B------:R-:W-:Y:S02]  /*9500*/  ISETP.GE.AND P5, PT, R13, UR5, PT ;  /* 0x000000050d007c0c */ /* 0x000fe4000bfa6270 */
[C---:B------:R-:W-:Y:S02]  /*9510*/  LOP3.LUT R13, R200.reuse, 0x18, RZ, 0xfc, !PT ;  /* 0x00000018c80d7812 */ /* 0x040fe400078efcff */
[----:B------:R-:W-:Y:S02]  /*9520*/  LOP3.LUT R10, R200, 0x1c, RZ, 0xfc, !PT ;  /* 0x0000001cc80a7812 */ /* 0x000fe400078efcff */
[----:B------:R-:W1:Y:S01]  /*9530*/  S2R R200, SR_TID.X ;  /* 0x0000000000c87919 */ /* 0x000e620000002100 */
[----:B------:R-:W-:Y:S02]  /*9540*/  SEL R6, RZ, 0x4, P5 ;  /* 0x00000004ff067807 */ /* 0x000fe40002800000 */
[----:B------:R-:W-:Y:S02]  /*9550*/  ISETP.GE.AND P5, PT, R13, UR5, PT ;  /* 0x000000050d007c0c */ /* 0x000fe4000bfa6270 */
[----:B------:R-:W-:Y:S01]  /*9560*/  SEL R6, R6, RZ, !P1 ;  /* 0x000000ff06067207 */ /* 0x000fe20004800000 */
[----:B------:R-:W3:Y:S01]  /*9570*/  LDL R13, [R1+0x168] ;  /* 0x00016800010d7983 */ /* 0x000ee20000100800 */
[----:B------:R-:W-:-:S02]  /*9580*/  ISETP.GE.AND P6, PT, R10, UR5, PT ;  /* 0x000000050a007c0c */ /* 0x000fc4000bfc6270 */
[----:B------:R-:W-:Y:S01]  /*9590*/  SEL R7, RZ, 0x4, P5 ;  /* 0x00000004ff077807 */ /* 0x000fe20002800000 */
[----:B------:R-:W3:Y:S01]  /*95a0*/  LDL R10, [R1+0x150] ;  /* 0x00015000010a7983 */ /* 0x000ee20000100800 */
[----:B------:R-:W-:-:S04]  /*95b0*/  SEL R8, R8, RZ, !P1 ;  /* 0x000000ff08087207 */ /* 0x000fc80004800000 */
[----:B------:R-:W-:Y:S02]  /*95c0*/  ISETP.NE.U32.AND P0, PT, R8, RZ, PT ;  /* 0x000000ff0800720c */ /* 0x000fe40003f05070 */
[----:B-1----:R-:W-:Y:S01]  /*95d0*/  LOP3.LUT R19, R200, 0x1f, RZ, 0xc0, !PT ;  /* 0x0000001fc8137812 */ /* 0x002fe200078ec0ff */
[C---:B------:R-:W-:Y:S08]  /*95e0*/  HMMA.1688.F32.TF32 R88, R168.reuse, R70, R88 ;  /* 0x00000046a858723c */ /* 0x040ff00000081058 */
[----:B------:R-:W-:Y:S08]  /*95f0*/  HMMA.1688.F32.TF32 R84, R168, R74, R84 ;  /* 0x0000004aa854723c */ /* 0x000ff00000081054 */
[C---:B------:R-:W-:Y:S08]  /*9600*/  HMMA.1688.F32.TF32 R76, R144.reuse, R62, R76 ;  /* 0x0000003e904c723c */ /* 0x040ff0000008104c */
[C---:B------:R-:W-:Y:S08]  /*9610*/  HMMA.1688.F32.TF32 R80, R144.reuse, R66, R80 ;  /* 0x000000429050723c */ /* 0x040ff00000081050 */
[C---:B------:R-:W-:Y:S08]  /*9620*/  HMMA.1688.F32.TF32 R96, R144.reuse, R70, R96 ;  /* 0x000000469060723c */ /* 0x040ff00000081060 */
[----:B------:R-:W-:Y:S08]  /*9630*/  HMMA.1688.F32.TF32 R100, R144, R74, R100 ;  /* 0x0000004a9064723c */ /* 0x000ff00000081064 */
[----:B------:R-:W-:Y:S01]  /*9640*/  HMMA.1688.F32.TF32 R60, R148, R62, R128 ;  /* 0x0000003e943c723c */ /* 0x000fe20000081080 */
[----:B--2---:R-:W-:Y:S01]  /*9650*/  IMAD.X R5, R193, 0x1, R9, P3 ;  /* 0x00000001c1057824 */ /* 0x004fe200018e0609 */
[----:B------:R-:W-:Y:S01]  /*9660*/  ISETP.NE.U32.AND P3, PT, R6, RZ, PT ;  /* 0x000000ff0600720c */ /* 0x000fe20003f65070 */
[----:B------:R-:W2:Y:S01]  /*9670*/  LDL R9, [R1+0x16c] ;  /* 0x00016c0001097983 */ /* 0x000ea20000100800 */
[----:B------:R-:W-:-:S03]  /*9680*/  SEL R6, RZ, 0x4, P6 ;  /* 0x00000004ff067807 */ /* 0x000fc60003000000 */
[----:B------:R1:W-:Y:S01]  /*9690*/  LDGSTS.E [R12+0x20800], [R4.64], P4 ;  /* 0x20800000040c7fae */ /* 0x0003e2000a121846 */
[----:B------:R-:W-:Y:S02]  /*96a0*/  SEL R6, R6, RZ, !P1 ;  /* 0x000000ff06067207 */ /* 0x000fe40004800000 */
[----:B------:R-:W-:Y:S01]  /*96b0*/  ISETP.GE.AND P6, PT, R19, UR5, PT ;  /* 0x0000000513007c0c */ /* 0x000fe2000bfc6270 */
[----:B------:R-:W2:Y:S01]  /*96c0*/  LDL.LU R57, [R1+0x134] ;  /* 0x0001340001397983 */ /* 0x000ea20000300800 */
[----:B-1----:R-:W-:Y:S02]  /*96d0*/  SEL R5, R7, RZ, !P1 ;  /* 0x000000ff07057207 */ /* 0x002fe40004800000 */
[----:B------:R-:W-:Y:S02]  /*96e0*/  SEL R7, RZ, 0x4, P6 ;  /* 0x00000004ff077807 */ /* 0x000fe40003000000 */
[----:B------:R-:W-:Y:S02]  /*96f0*/  ISETP.NE.U32.AND P5, PT, R5, RZ, PT ;  /* 0x000000ff0500720c */ /* 0x000fe40003fa5070 */
[----:B------:R-:W-:-:S02]  /*9700*/  SEL R8, R7, RZ, !P1 ;  /* 0x000000ff07087207 */ /* 0x000fc40004800000 */
[----:B----4-:R-:W-:-:S05]  /*9710*/  IADD3 R4, P4, R56, R194, RZ ;  /* 0x000000c238047210 */ /* 0x010fca0007f9e0ff */
[----:B---3--:R-:W-:Y:S01]  /*9720*/  IMAD.X R5, R193, 0x1, R18, P4 ;  /* 0x00000001c1057824 */ /* 0x008fe200020e0612 */
[----:B------:R-:W-:-:S04]  /*9730*/  ISETP.NE.U32.AND P4, PT, R6, RZ, PT ;  /* 0x000000ff0600720c */ /* 0x000fc80003f85070 */
[----:B------:R1:W-:Y:S01]  /*9740*/  LDGSTS.E [R12+0x20c00], [R4.64], P2 ;  /* 0x20c00000040c7fae */ /* 0x0003e20009121846 */
[----:B------:R-:W-:-:S03]  /*9750*/  IADD3 R6, P6, R14, R194, RZ ;  /* 0x000000c20e067210 */ /* 0x000fc60007fde0ff */
[----:B------:R-:W3:Y:S04]  /*9760*/  LDL.LU R14, [R1+0x130] ;  /* 0x00013000010e7983 */ /* 0x000ee80000300800 */
[----:B------:R-:W4:Y:S01]  /*9770*/  LDL.LU R59, [R1+0x12c] ;  /* 0x00012c00013b7983 */ /* 0x000f220000300800 */
[----:B-1----:R-:W-:-:S03]  /*9780*/  IADD3 R4, P1, R15, R194, RZ ;  /* 0x000000c20f047210 */ /* 0x002fc60007f3e0ff */
[----:B------:R-:W2:Y:S01]  /*9790*/  LDL.LU R15, [R1+0x128] ;  /* 0x00012800010f7983 */ /* 0x000ea20000300800 */
[----:B------:R-:W-:-:S05]  /*97a0*/  IMAD.X R7, R193, 0x1, R11, P6 ;  /* 0x00000001c1077824 */ /* 0x000fca00030e060b */
[----:B------:R1:W-:Y:S01]  /*97b0*/  LDGSTS.E [R12+0x21000], [R6.64], P0 ;  /* 0x21000000060c7fae */ /* 0x0003e20008121846 */
[----:B------:R-:W-:Y:S01]  /*97c0*/  IMAD.X R5, R193, 0x1, R16, P1 ;  /* 0x00000001c1057824 */ /* 0x000fe200008e0610 */
[-C--:B-1----:R-:W-:Y:S02]  /*97d0*/  IADD3 R6, P0, R17, R194.reuse, RZ ;  /* 0x000000c211067210 */ /* 0x082fe40007f1e0ff */
[----:B------:R-:W2:Y:S04]  /*97e0*/  LDL.LU R16, [R1+0x120] ;  /* 0x0001200001107983 */ /* 0x000ea80000300800 */
[----:B------:R-:W2:Y:S04]  /*97f0*/  LDL.LU R72, [R1+0x124] ;  /* 0x0001240001487983 */ /* 0x000ea80000300800 */
[----:B------:R-:W3:Y:S04]  /*9800*/  LDL.LU R17, [R1+0x118] ;  /* 0x0001180001117983 */ /* 0x000ee80000300800 */
[----:B------:R-:W4:Y:S04]  /*9810*/  LDL.LU R95, [R1+0x4] ;  /* 0x00000400015f7983 */ /* 0x000f280000300800 */
[----:B------:R-:W4:Y:S04]  /*9820*/  LDL.LU R116, [R1+0xc] ;  /* 0x00000c0001747983 */ /* 0x000f280000300800 */
[----:B------:R-:W4:Y:S04]  /*9830*/  LDL.LU R117, [R1+0x14] ;  /* 0x0000140001757983 */ /* 0x000f280000300800 */
[----:B------:R-:W4:Y:S04]  /*9840*/  LDL.LU R118, [R1+0x1c] ;  /* 0x00001c0001767983 */ /* 0x000f280000300800 */
[----:B------:R-:W4:Y:S04]  /*9850*/  LDL.LU R119, [R1+0x24] ;  /* 0x0000240001777983 */ /* 0x000f280000300800 */
[----:B------:R-:W4:Y:S04]  /*9860*/  LDL.LU R120, [R1+0x2c] ;  /* 0x00002c0001787983 */ /* 0x000f280000300800 */
[----:B------:R-:W4:Y:S04]  /*9870*/  LDL.LU R121, [R1+0x34] ;  /* 0x0000340001797983 */ /* 0x000f280000300800 */
[----:B------:R-:W4:Y:S04]  /*9880*/  LDL.LU R122, [R1] ;  /* 0x00000000017a7983 */ /* 0x000f280000300800 */
[----:B------:R-:W4:Y:S04]  /*9890*/  LDL.LU R123, [R1+0x3c] ;  /* 0x00003c00017b7983 */ /* 0x000f280000300800 */
        /* <DEDUP_REMOVED lines=32> */
[----:B------:R-:W4:Y:S01]  /*9aa0*/  LDL.LU R169, [R1+0x88] ;  /* 0x0000880001a97983 */ /* 0x000f220000300800 */
[C---:B------:R-:W-:Y:S03]  /*9ab0*/  HMMA.1688.F32.TF32 R64, R148.reuse, R66, R132 ;  /* 0x000000429440723c */ /* 0x040fe60000081084 */
[----:B------:R-:W4:Y:S04]  /*9ac0*/  LDL.LU R168, [R1+0xc4] ;  /* 0x0000c40001a87983 */ /* 0x000f280000300800 */
[----:B------:R-:W4:Y:S01]  /*9ad0*/  LDL.LU R147, [R1+0x90] ;  /* 0x0000900001937983 */ /* 0x000f220000300800 */
[C---:B------:R-:W-:Y:S03]  /*9ae0*/  HMMA.1688.F32.TF32 R68, R148.reuse, R70, R136 ;  /* 0x000000469444723c */ /* 0x040fe60000081088 */
[----:B------:R-:W4:Y:S04]  /*9af0*/  LDL.LU R146, [R1+0xcc] ;  /* 0x0000cc0001927983 */ /* 0x000f280000300800 */
[----:B------:R-:W4:Y:S01]  /*9b00*/  LDL.LU R145, [R1+0x98] ;  /* 0x0000980001917983 */ /* 0x000f220000300800 */
[----:B------:R-:W-:Y:S03]  /*9b10*/  HMMA.1688.F32.TF32 R148, R148, R74, R140 ;  /* 0x0000004a9494723c */ /* 0x000fe6000008108c */
        /* <DEDUP_REMOVED lines=19> */
[----:B------:R1:W-:Y:S04]  /*9c50*/  LDGSTS.E [R12+0x21400], [R4.64], P3 ;  /* 0x21400000040c7fae */ /* 0x0003e80009921846 */
[----:B------:R-:W4:Y:S04]  /*9c60*/  LDL.LU R73, [R1+0xe8] ;  /* 0x0000e80001497983 */ /* 0x000f280000300800 */
[----:B-1----:R-:W4:Y:S04]  /*9c70*/  LDL.LU R5, [R1+0xf0] ;  /* 0x0000f00001057983 */ /* 0x002f280000300800 */
[----:B------:R-:W4:Y:S04]  /*9c80*/  LDL.LU R58, [R1+0xf8] ;  /* 0x0000f800013a7983 */ /* 0x000f280000300800 */
[----:B------:R-:W4:Y:S04]  /*9c90*/  LDL.LU R56, [R1+0x100] ;  /* 0x0001000001387983 */ /* 0x000f280000300800 */
[----:B------:R-:W4:Y:S04]  /*9ca0*/  LDL.LU R19, [R1+0x108] ;  /* 0x0001080001137983 */ /* 0x000f280000300800 */
[----:B------:R-:W4:Y:S01]  /*9cb0*/  LDL.LU R18, [R1+0x110] ;  /* 0x0001100001127983 */ /* 0x000f220000300800 */
[----:B------:R-:W-:-:S02]  /*9cc0*/  IADD3 R10, P6, R10, R194, RZ ;  /* 0x000000c20a0a7210 */ /* 0x000fc40007fde0ff */
[----:B------:R-:W-:Y:S01]  /*9cd0*/  ISETP.NE.U32.AND P2, PT, R8, RZ, PT ;  /* 0x000000ff0800720c */ /* 0x000fe20003f45070 */
[C---:B------:R-:W-:Y:S01]  /*9ce0*/  IMAD.X R7, R193.reuse, 0x1, R13, P0 ;  /* 0x00000001c1077824 */ /* 0x040fe200000e060d */
[----:B--2---:R-:W-:Y:S01]  /*9cf0*/  IADD3 R8, P1, R0, R57, RZ ;  /* 0x0000003900087210 */ /* 0x004fe20007f3e0ff */
[----:B------:R-:W-:Y:S02]  /*9d00*/  IMAD.X R11, R193, 0x1, R9, P6 ;  /* 0x00000001c10b7824 */ /* 0x000fe400030e0609 */
[----:B------:R-:W-:Y:S02]  /*9d10*/  IMAD R4, R201, 0x10000, R198 ;  /* 0x00010000c9047824 */ /* 0x000fe400078e02c6 */
[----:B---3--:R-:W-:Y:S01]  /*9d20*/  IMAD.X R9, R14, 0x1, R2, P1 ;  /* 0x000000010e097824 */ /* 0x008fe200008e0602 */
[----:B------:R4:W-:Y:S04]  /*9d30*/  LDGSTS.E [R12+0x21800], [R10.64], P5 ;  /* 0x218000000a0c7fae */ /* 0x0009e8000a921846 */
[----:B------:R1:W-:Y:S04]  /*9d40*/  LDGSTS.E [R12+0x21c00], [R6.64], P4 ;  /* 0x21c00000060c7fae */ /* 0x0003e8000a121846 */
[----:B------:R-:W0:Y:S01]  /*9d50*/  LDGDEPBAR ;  /* 0x00000000000079af */ /* 0x000e220000000000 */
[----:B----4-:R-:W-:-:S03]  /*9d60*/  IADD3 R10, P0, R0, R59, RZ ;  /* 0x0000003b000a7210 */ /* 0x010fc60007f1e0ff */
[----:B------:R2:W-:Y:S01]  /*9d70*/  LDGSTS.E [R4], [R8.64], P2 ;  /* 0x0000000008047fae */ /* 0x0005e20009121846 */
[----:B-1----:R-:W-:Y:S01]  /*9d80*/  IADD3 R6, P1, R0, R72, RZ ;  /* 0x0000004800067210 */ /* 0x002fe20007f3e0ff */
[----:B------:R-:W-:-:S04]  /*9d90*/  IMAD.X R11, R15, 0x1, R2, P0 ;  /* 0x000000010f0b7824 */ /* 0x000fc800000e0602 */
[----:B------:R-:W-:Y:S01]  /*9da0*/  IMAD.X R7, R16, 0x1, R2, P1 ;  /* 0x0000000110077824 */ /* 0x000fe200008e0602 */
[----:B------:R1:W-:Y:S04]  /*9db0*/  LDGSTS.E [R4+0x400], [R10.64], P2 ;  /* 0x004000000a047fae */ /* 0x0003e80009121846 */
[----:B------:R3:W-:Y:S01]  /*9dc0*/  LDGSTS.E [R4+0x800], [R6.64], P2 ;  /* 0x0080000006047fae */ /* 0x0007e20009121846 */
[C---:B-1----:R-:W-:Y:S02]  /*9dd0*/  IADD3 R10, P1, R0.reuse, R128, RZ ;  /* 0x00000080000a7210 */ /* 0x042fe40007f3e0ff */
[----:B--2---:R-:W-:-:S05]  /*9de0*/  IADD3 R8, P0, R0, R74, RZ ;  /* 0x0000004a00087210 */ /* 0x004fca0007f1e0ff */
[----:B------:R-:W-:Y:S01]  /*9df0*/  IMAD.X R9, R17, 0x1, R2, P0 ;  /* 0x0000000111097824 */ /* 0x000fe200000e0602 */
[----:B---3--:R-:W-:-:S04]  /*9e00*/  IADD3 R6, P0, R0, R130, RZ ;  /* 0x0000008200067210 */ /* 0x008fc80007f1e0ff */
[----:B------:R1:W-:Y:S01]  /*9e10*/  LDGSTS.E [R4+0xc00], [R8.64], P2 ;  /* 0x00c0000008047fae */ /* 0x0003e20009121846 */
[--C-:B------:R-:W-:Y:S02]  /*9e20*/  IMAD.X R7, R19, 0x1, R2.reuse, P0 ;  /* 0x0000000113077824 */ /* 0x100fe400000e0602 */
[----:B------:R-:W-:Y:S01]  /*9e30*/  IMAD.X R11, R18, 0x1, R2, P1 ;  /* 0x00000001120b7824 */ /* 0x000fe200008e0602 */
[----:B-1----:R-:W-:-:S04]  /*9e40*/  IADD3 R8, P1, R0, R132, RZ ;  /* 0x0000008400087210 */ /* 0x002fc80007f3e0ff */
[----:B------:R1:W-:Y:S01]  /*9e50*/  LDGSTS.E [R4+0x1000], [R10.64], P2 ;  /* 0x010000000a047fae */ /* 0x0003e20009121846 */
[----:B------:R-:W-:-:S03]  /*9e60*/  IMAD.X R9, R56, 0x1, R2, P1 ;  /* 0x0000000138097824 */ /* 0x000fc600008e0602 */
[----:B------:R2:W-:Y:S04]  /*9e70*/  LDGSTS.E [R4+0x1400], [R6.64], P2 ;  /* 0x0140000006047fae */ /* 0x0005e80009121846 */
[----:B------:R3:W-:Y:S01]  /*9e80*/  LDGSTS.E [R4+0x1800], [R8.64], P2 ;  /* 0x0180000008047fae */ /* 0x0007e20009121846 */
[C---:B-1----:R-:W-:Y:S02]  /*9e90*/  IADD3 R10, P0, R0.reuse, R134, RZ ;  /* 0x00000086000a7210 */ /* 0x042fe40007f1e0ff */
[----:B--2---:R-:W-:-:S03]  /*9ea0*/  IADD3 R6, P1, R0, R136, RZ ;  /* 0x0000008800067210 */ /* 0x004fc60007f3e0ff */
[--C-:B------:R-:W-:Y:S01]  /*9eb0*/  IMAD.X R11, R58, 0x1, R2.reuse, P0 ;  /* 0x000000013a0b7824 */ /* 0x100fe200000e0602 */
[----:B---3--:R-:W-:Y:S01]  /*9ec0*/  IADD3 R8, P0, R0, R138, RZ ;  /* 0x0000008a00087210 */ /* 0x008fe20007f1e0ff */
[----:B------:R-:W-:-:S03]  /*9ed0*/  IMAD.X R7, R5, 0x1, R2, P1 ;  /* 0x0000000105077824 */ /* 0x000fc600008e0602 */
        /* <DEDUP_REMOVED lines=154> */
[C---:B------:R-:W-:Y:S01]  /*a880*/  IADD3 R12, P0, R0.reuse, R208, RZ ;  /* 0x000000d0000c7210 */ /* 0x040fe20007f1e0ff */
[--C-:B------:R-:W-:Y:S02]  /*a890*/  IMAD.X R9, R209, 0x1, R2.reuse, P1 ;  /* 0x00000001d1097824 */ /* 0x100fe400008e0602 */
[----:B------:R2:W-:Y:S02]  /*a8a0*/  LDGSTS.E [R4+0xec00], [R6.64], P2 ;  /* 0x0ec0000006047fae */ /* 0x0005e40009121846 */
[----:B------:R-:W-:Y:S02]  /*a8b0*/  IMAD.X R13, R207, 0x1, R2, P0 ;  /* 0x00000001cf0d7824 */ /* 0x000fe400000e0602 */
[----:B------:R3:W-:Y:S01]  /*a8c0*/  LDGSTS.E [R4+0xf000], [R8.64], P2 ;  /* 0x0f00000008047fae */ /* 0x0007e20009121846 */
[----:B-1----:R-:W-:-:S03]  /*a8d0*/  IADD3 R10, P3, R0, R206, RZ ;  /* 0x000000ce000a7210 */ /* 0x002fc60007f7e0ff */
[----:B------:R3:W-:Y:S01]  /*a8e0*/  LDGSTS.E [R4+0xf400], [R12.64], P2 ;  /* 0x0f4000000c047fae */ /* 0x0007e20009121846 */
[----:B--2---:R-:W-:Y:S01]  /*a8f0*/  IADD3 R6, P1, R0, R204, RZ ;  /* 0x000000cc00067210 */ /* 0x004fe20007f3e0ff */
[----:B------:R-:W-:-:S04]  /*a900*/  IMAD.X R11, R205, 0x1, R2, P3 ;  /* 0x00000001cd0b7824 */ /* 0x000fc800018e0602 */
[----:B------:R-:W-:Y:S01]  /*a910*/  IMAD.X R7, R203, 0x1, R2, P1 ;  /* 0x00000001cb077824 */ /* 0x000fe200008e0602 */
[----:B------:R3:W-:Y:S01]  /*a920*/  LDGSTS.E [R4+0xf800], [R10.64], P2 ;  /* 0x0f8000000a047fae */ /* 0x0007e20009121846 */
[----:B------:R-:W-:-:S03]  /*a930*/  IADD3 R204, P5, R204, R202, RZ ;  /* 0x000000cacccc7210 */ /* 0x000fc60007fbe0ff */
[----:B------:R3:W-:Y:S01]  /*a940*/  LDGSTS.E [R4+0xfc00], [R6.64], P2 ;  /* 0x0fc0000006047fae */ /* 0x0007e20009121846 */
[-C--:B------:R-:W-:Y:S02]  /*a950*/  IADD3 R212, P2, R212, R202.reuse, RZ ;  /* 0x000000cad4d47210 */ /* 0x080fe40007f5e0ff */
[-C--:B------:R-:W-:Y:S02]  /*a960*/  IADD3 R206, P6, R206, R202.reuse, RZ ;  /* 0x000000cacece7210 */ /* 0x080fe40007fde0ff */
[-C--:B------:R-:W-:Y:S01]  /*a970*/  IADD3 R214, P3, R214, R202.reuse, RZ ;  /* 0x000000cad6d67210 */ /* 0x080fe20007f7e0ff */
[--C-:B------:R-:W-:Y:S01]  /*a980*/  IMAD.X R203, R203, 0x1, R3.reuse, P5 ;  /* 0x00000001cbcb7824 */ /* 0x100fe200028e0603 */
[-C--:B------:R-:W-:Y:S01]  /*a990*/  IADD3 R208, P0, R208, R202.reuse, RZ ;  /* 0x000000cad0d07210 */ /* 0x080fe20007f1e0ff */
[--C-:B------:R-:W-:Y:S01]  /*a9a0*/  IMAD.X R211, R211, 0x1, R3.reuse, P2 ;  /* 0x00000001d3d37824 */ /* 0x100fe200010e0603 */
[-C--:B------:R-:W-:Y:S01]  /*a9b0*/  IADD3 R216, P4, R216, R202.reuse, RZ ;  /* 0x000000cad8d87210 */ /* 0x080fe20007f9e0ff */
[--C-:B------:R-:W-:Y:S01]  /*a9c0*/  IMAD.X R205, R205, 0x1, R3.reuse, P6 ;  /* 0x00000001cdcd7824 */ /* 0x100fe200030e0603 */
[-C--:B------:R-:W-:Y:S01]  /*a9d0*/  IADD3 R210, P1, R210, R202.reuse, RZ ;  /* 0x000000cad2d27210 */ /* 0x080fe20007f3e0ff */
[--C-:B------:R-:W-:Y:S01]  /*a9e0*/  IMAD.X R213, R213, 0x1, R3.reuse, P3 ;  /* 0x00000001d5d57824 */ /* 0x100fe200018e0603 */
[-C--:B------:R-:W-:Y:S01]  /*a9f0*/  IADD3 R218, P5, R218, R202.reuse, RZ ;  /* 0x000000cadada7210 */ /* 0x080fe20007fbe0ff */
[----:B------:R-:W-:Y:S01]  /*aa00*/  UIADD3 UR4, UR4, 0x1, URZ ;  /* 0x0000000104047890 */ /* 0x000fe2000fffe03f */
        /* <DEDUP_REMOVED lines=35> */
[----:B------:R1:W-:Y:S01]  /*ac40*/  STL [R1+0x4], R95 ;  /* 0x0000045f01007387 */ /* 0x0003e20000100800 */
[-C--:B------:R-:W-:Y:S01]  /*ac50*/  IADD3 R117, P4, R117, R202.reuse, RZ ;  /* 0x000000ca75757210 */ /* 0x080fe20007f9e0ff */
[--C-:B------:R-:W-:Y:S01]  /*ac60*/  IMAD.X R245, R245, 0x1, R3.reuse, P5 ;  /* 0x00000001f5f57824 */ /* 0x100fe200028e0603 */
[-C--:B------:R-:W-:Y:S01]  /*ac70*/  IADD3 R252, P1, R252, R202.reuse, RZ ;  /* 0x000000cafcfc7210 */ /* 0x080fe20007f3e0ff */
[--C-:B------:R-:W-:Y:S01]  /*ac80*/  IMAD.X R247, R247, 0x1, R3.reuse, P6 ;  /* 0x00000001f7f77824 */ /* 0x100fe200030e0603 */
[-C--:B------:R-:W-:Y:S01]  /*ac90*/  IADD3 R118, P5, R118, R202.reuse, RZ ;  /* 0x000000ca76767210 */ /* 0x080fe20007fbe0ff */
[----:B------:R-:W-:Y:S01]  /*aca0*/  IMAD.X R249, R249, 0x1, R3, P0 ;  /* 0x00000001f9f97824 */ /* 0x000fe200000e0603 */
[-C--:B------:R-:W-:Y:S01]  /*acb0*/  IADD3 R119, P6, R119, R202.reuse, RZ ;  /* 0x000000ca77777210 */ /* 0x080fe20007fde0ff */
[----:B------:R-:W-:Y:S01]  /*acc0*/  UIADD3 UR5, UR5, -0x20, URZ ;  /* 0xffffffe005057890 */ /* 0x000fe2000fffe03f */
[----:B------:R-:W0:Y:S04]  /*acd0*/  LDGDEPBAR ;  /* 0x00000000000079af */ /* 0x000e280000000000 */
[----:B-1----:R1:W5:Y:S01]  /*ace0*/  LDL.LU R95, [R1+0x1ec] ;  /* 0x0001ec00015f7983 */ /* 0x0023620000300800 */
[----:B------:R-:W-:-:S03]  /*acf0*/  IADD3 R120, P0, R120, R202, RZ ;  /* 0x000000ca78787210 */ /* 0x000fc60007f1e0ff */
[----:B------:R2:W-:Y:S01]  /*ad00*/  STL [R1+0xc], R116 ;  /* 0x00000c7401007387 */ /* 0x0005e20000100800 */
[--C-:B------:R-:W-:Y:S01]  /*ad10*/  IMAD.X R251, R251, 0x1, R3.reuse, P1 ;  /* 0x00000001fbfb7824 */ /* 0x100fe200008e0603 */
[-C--:B------:R-:W-:Y:S01]  /*ad20*/  IADD3 R121, P1, R121, R202.reuse, RZ ;  /* 0x000000ca79797210 */ /* 0x080fe20007f3e0ff */
[--C-:B------:R-:W-:Y:S01]  /*ad30*/  IMAD.X R122, R122, 0x1, R3.reuse, P2 ;  /* 0x000000017a7a7824 */ /* 0x100fe200010e0603 */
[----:B--2---:R1:W5:Y:S04]  /*ad40*/  LDL.LU R116, [R1+0x1e8] ;  /* 0x0001e80001747983 */ /* 0x0043680000300800 */
[----:B------:R2:W-:Y:S01]  /*ad50*/  STL [R1+0x14], R117 ;  /* 0x0000147501007387 */ /* 0x0005e20000100800 */
[----:B------:R-:W-:Y:S01]  /*ad60*/  IADD3 R123, P2, R123, R202, RZ ;  /* 0x000000ca7b7b7210 */ /* 0x000fe20007f5e0ff */
[----:B------:R-:W-:-:S02]  /*ad70*/  IMAD.X R160, R160, 0x1, R3, P3 ;  /* 0x00000001a0a07824 */ /* 0x000fc400018e0603 */
[----:B--2---:R1:W5:Y:S04]  /*ad80*/  LDL.LU R117, [R1+0x1e4] ;  /* 0x0001e40001757983 */ /* 0x0043680000300800 */
[----:B------:R2:W-:Y:S01]  /*ad90*/  STL [R1+0x1c], R118 ;  /* 0x00001c7601007387 */ /* 0x0005e20000100800 */
[----:B------:R-:W-:-:S03]  /*ada0*/  IADD3 R161, P3, R161, R202, RZ ;  /* 0x000000caa1a17210 */ /* 0x000fc60007f7e0ff */
[----:B--2---:R1:W5:Y:S04]  /*adb0*/  LDL.LU R118, [R1+0x1e0] ;  /* 0x0001e00001767983 */ /* 0x0043680000300800 */
[----:B------:R2:W-:Y:S01]  /*adc0*/  STL [R1+0x24], R119 ;  /* 0x0000247701007387 */ /* 0x0005e20000100800 */
[----:B------:R-:W-:-:S03]  /*add0*/  IMAD.X R162, R162, 0x1, R3, P4 ;  /* 0x00000001a2a27824 */ /* 0x000fc600020e0603 */
[----:B--2---:R1:W5:Y:S04]  /*ade0*/  LDL.LU R119, [R1+0x1dc] ;  /* 0x0001dc0001777983 */ /* 0x0043680000300800 */
[----:B------:R2:W-:Y:S01]  /*adf0*/  STL [R1+0x2c], R120 ;  /* 0x00002c7801007387 */ /* 0x0005e20000100800 */
[----:B------:R-:W-:-:S03]  /*ae00*/  IADD3 R163, P4, R163, R202, RZ ;  /* 0x000000caa3a37210 */ /* 0x000fc60007f9e0ff */
[----:B--2---:R1:W5:Y:S04]  /*ae10*/  LDL.LU R120, [R1+0x1d8] ;  /* 0x0001d80001787983 */ /* 0x0043680000300800 */
[----:B------:R2:W-:Y:S01]  /*ae20*/  STL [R1+0x34], R121 ;  /* 0x0000347901007387 */ /* 0x0005e20000100800 */
[----:B------:R-:W-:-:S03]  /*ae30*/  IMAD.X R156, R156, 0x1, R3, P5 ;  /* 0x000000019c9c7824 */ /* 0x000fc600028e0603 */
[----:B--2---:R1:W5:Y:S04]  /*ae40*/  LDL.LU R121, [R1+0x1d4] ;  /* 0x0001d40001797983 */ /* 0x0043680000300800 */
[----:B------:R2:W-:Y:S01]  /*ae50*/  STL [R1], R122 ;  /* 0x0000007a01007387 */ /* 0x0005e20000100800 */
        /* <DEDUP_REMOVED lines=30> */
[-C--:B------:R-:W-:Y:S01]  /*b040*/  IADD3 R197, P3, R197, R202.reuse, RZ ;  /* 0x000000cac5c57210 */ /* 0x080fe20007f7e0ff */
[--C-:B------:R-:W-:Y:S02]  /*b050*/  IMAD.X R196, R196, 0x1, R3.reuse, P4 ;  /* 0x00000001c4c47824 */ /* 0x100fe400020e0603 */
[----:B--2---:R1:W5:Y:S04]  /*b060*/  LDL.LU R152, [R1+0x1a8] ;  /* 0x0001a80001987983 */ /* 0x0043680000300800 */
[----:B------:R2:W-:Y:S01]  /*b070*/  STL [R1+0x64], R153 ;  /* 0x0000649901007387 */ /* 0x0005e20000100800 */
[----:B------:R-:W-:Y:S01]  /*b080*/  IADD3 R195, P4, R195, R202, RZ ;  /* 0x000000cac3c37210 */ /* 0x000fe20007f9e0ff */
[----:B------:R-:W-:-:S02]  /*b090*/  IMAD.X R191, R191, 0x1, R3, P5 ;  /* 0x00000001bfbf7824 */ /* 0x000fc400028e0603 */
        /* <DEDUP_REMOVED lines=17> */
[----:B------:R-:W-:Y:S04]  /*b1b0*/  STL [R1+0x40], R199 ;  /* 0x000040c701007387 */ /* 0x000fe80000100800 */
[----:B------:R-:W-:Y:S04]  /*b1c0*/  STL [R1+0x7c], R197 ;  /* 0x00007cc501007387 */ /* 0x000fe80000100800 */
[----:B------:R-:W-:Y:S04]  /*b1d0*/  STL [R1+0x48], R196 ;  /* 0x000048c401007387 */ /* 0x000fe80000100800 */
[----:B------:R-:W-:Y:S04]  /*b1e0*/  STL [R1+0x84], R195 ;  /* 0x000084c301007387 */ /* 0x000fe80000100800 */
[----:B------:R-:W-:Y:S01]  /*b1f0*/  STL [R1+0x50], R191 ;  /* 0x000050bf01007387 */ /* 0x000fe20000100800 */
[----:B------:R-:W-:-:S03]  /*b200*/  IADD3 R178, P2, R178, R202, RZ ;  /* 0x000000cab2b27210 */ /* 0x000fc60007f5e0ff */
[----:B------:R-:W-:Y:S01]  /*b210*/  STL [R1+0x8c], R190 ;  /* 0x00008cbe01007387 */ /* 0x000fe20000100800 */
[----:B------:R-:W-:-:S03]  /*b220*/  IMAD.X R177, R177, 0x1, R3, P3 ;  /* 0x00000001b1b17824 */ /* 0x000fc600018e0603 */
        /* <DEDUP_REMOVED lines=21> */
[----:B---3--:R-:W2:Y:S01]  /*b380*/  LDL R4, [R1+0x148] ;  /* 0x0001480001047983 */ /* 0x008ea20000100800 */
[-C--:B------:R-:W-:Y:S01]  /*b390*/  IADD3 R146, P6, R146, R202.reuse, RZ ;  /* 0x000000ca92927210 */ /* 0x080fe20007fde0ff */
[--C-:B------:R-:W-:Y:S01]  /*b3a0*/  IMAD.X R145, R145, 0x1, R3.reuse, P0 ;  /* 0x0000000191917824 */ /* 0x100fe200000e0603 */
[-C--:B------:R-:W-:Y:S01]  /*b3b0*/  IADD3 R144, P0, R144, R202.reuse, RZ ;  /* 0x000000ca90907210 */ /* 0x080fe20007f1e0ff */
[--C-:B------:R-:W-:Y:S01]  /*b3c0*/  IMAD.X R143, R143, 0x1, R3.reuse, P1 ;  /* 0x000000018f8f7824 */ /* 0x100fe200008e0603 */
[-C--:B------:R-:W-:Y:S01]  /*b3d0*/  IADD3 R142, P1, R142, R202.reuse, RZ ;  /* 0x000000ca8e8e7210 */ /* 0x080fe20007f3e0ff */
[----:B------:R-:W-:Y:S01]  /*b3e0*/  STL [R1+0xcc], R146 ;  /* 0x0000cc9201007387 */ /* 0x000fe20000100800 */
[--C-:B------:R-:W-:Y:S01]  /*b3f0*/  IMAD.X R141, R141, 0x1, R3.reuse, P2 ;  /* 0x000000018d8d7824 */ /* 0x100fe200010e0603 */
[-C--:B------:R-:W-:Y:S01]  /*b400*/  IADD3 R140, P2, R140, R202.reuse, RZ ;  /* 0x000000ca8c8c7210 */ /* 0x080fe20007f5e0ff */
[--C-:B------:R-:W-:Y:S01]  /*b410*/  IMAD.X R139, R139, 0x1, R3.reuse, P3 ;  /* 0x000000018b8b7824 */ /* 0x100fe200018e0603 */
[----:B------:R-:W-:Y:S01]  /*b420*/  STL [R1+0x98], R145 ;  /* 0x0000989101007387 */ /* 0x000fe20000100800 */
[----:B------:R-:W-:Y:S01]  /*b430*/  IADD3 R138, P3, R138, R202, RZ ;  /* 0x000000ca8a8a7210 */ /* 0x000fe20007f7e0ff */
[----:B------:R-:W-:-:S02]  /*b440*/  IMAD.X R137, R137, 0x1, R3, P4 ;  /* 0x0000000189897824 */ /* 0x000fc400020e0603 */
        /* <DEDUP_REMOVED lines=25> */
[----:B------:R-:W-:-:S03]  /*b5e0*/  IMAD.X R5, R5, 0x1, R3, P4 ;  /* 0x0000000105057824 */ /* 0x000fc600020e0603 */
[----:B------:R-:W-:Y:S01]  /*b5f0*/  STL [R1+0xd0], R131 ;  /* 0x0000d08301007387 */ /* 0x000fe20000100800 */
[----:B------:R-:W-:-:S03]  /*b600*/  IADD3 R72, P3, R72, R202, RZ ;  /* 0x000000ca48487210 */ /* 0x000fc60007f7e0ff */
        /* <DEDUP_REMOVED lines=11> */
[----:B------:R-:W-:-:S03]  /*b6c0*/  IMAD.X R18, R18, 0x1, R3, P1 ;  /* 0x0000000112127824 */ /* 0x000fc600008e0603 */
[----:B------:R3:W-:Y:S01]  /*b6d0*/  STL [R1+0xf0], R5 ;  /* 0x0000f00501007387 */ /* 0x0007e20000100800 */
[----:B------:R-:W-:-:S03]  /*b6e0*/  IMAD.X R17, R17, 0x1, R3, P2 ;  /* 0x0000000111117824 */ /* 0x000fc600010e0603 */
[----:B------:R1:W-:Y:S01]  /*b6f0*/  STL [R1+0x124], R72 ;  /* 0x0001244801007387 */ /* 0x0003e20000100800 */
[----:B------:R-:W-:-:S03]  /*b700*/  IMAD.X R16, R16, 0x1, R3, P3 ;  /* 0x0000000110107824 */ /* 0x000fc600018e0603 */
[----:B------:R1:W-:Y:S01]  /*b710*/  STL [R1+0x12c], R59 ;  /* 0x00012c3b01007387 */ /* 0x0003e20000100800 */
[----:B------:R-:W-:-:S03]  /*b720*/  IMAD.X R14, R14, 0x1, R3, P5 ;  /* 0x000000010e0e7824 */ /* 0x000fc600028e0603 */
[----:B------:R1:W-:Y:S01]  /*b730*/  STL [R1+0xf8], R58 ;  /* 0x0000f83a01007387 */ /* 0x0003e20000100800 */
[----:B------:R-:W-:-:S03]  /*b740*/  IMAD.X R15, R15, 0x1, R3, P4 ;  /* 0x000000010f0f7824 */ /* 0x000fc600020e0603 */
[----:B------:R1:W-:Y:S04]  /*b750*/  STL [R1+0x134], R57 ;  /* 0x0001343901007387 */ /* 0x0003e80000100800 */
[----:B------:R1:W-:Y:S04]  /*b760*/  STL [R1+0x100], R56 ;  /* 0x0001003801007387 */ /* 0x0003e80000100800 */
[----:B------:R1:W-:Y:S04]  /*b770*/  STL [R1+0x108], R19 ;  /* 0x0001081301007387 */ /* 0x0003e80000100800 */
[----:B------:R1:W-:Y:S04]  /*b780*/  STL [R1+0x110], R18 ;  /* 0x0001101201007387 */ /* 0x0003e80000100800 */
[----:B------:R1:W-:Y:S04]  /*b790*/  STL [R1+0x118], R17 ;  /* 0x0001181101007387 */ /* 0x0003e80000100800 */
[----:B------:R1:W-:Y:S01]  /*b7a0*/  STL [R1+0x120], R16 ;  /* 0x0001201001007387 */ /* 0x0003e20000100800 */
[----:B---3--:R-:W-:-:S03]  /*b7b0*/  IMAD.MOV.U32 R5, RZ, RZ, c[0x0][0x188] ;  /* 0x00006200ff057624 */ /* 0x008fc600078e00ff */
[----:B------:R1:W-:Y:S04]  /*b7c0*/  STL [R1+0x130], R14 ;  /* 0x0001300e01007387 */ /* 0x0003e80000100800 */
[----:B------:R1:W-:Y:S01]  /*b7d0*/  STL [R1+0x128], R15 ;  /* 0x0001280f01007387 */ /* 0x0003e20000100800 */
[----:B------:R-:W-:-:S05]  /*b7e0*/  IMAD.SHL.U32 R5, R5, 0x20, RZ ;  /* 0x0000002005057824 */ /* 0x000fca00078e00ff */
[----:B------:R-:W-:Y:S02]  /*b7f0*/  LEA R194, P6, R5, R194, 0x2 ;  /* 0x000000c205c27211 */ /* 0x000fe400078c10ff */
[----:B--2---:R-:W-:Y:S02]  /*b800*/  ISETP.NE.U32.AND P0, PT, R4, UR4, PT ;  /* 0x0000000404007c0c */ /* 0x004fe4000bf05070 */
[----:B------:R-:W-:-:S04]  /*b810*/  SHF.R.S32.HI R4, RZ, 0x1f, R5 ;  /* 0x0000001fff047819 */ /* 0x000fc80000011405 */
[----:B------:R-:W-:-:S05]  /*b820*/  SHF.L.U64.HI R4, R5, 0x2, R4 ;  /* 0x0000000205047819 */ /* 0x000fca0000010204 */
[----:B------:R-:W-:Y:S02]  /*b830*/  IMAD.X R193, R193, 0x1, R4, P6 ;  /* 0x00000001c1c17824 */ /* 0x000fe400030e0604 */
[----:B-1----:R-:W-:Y:S01]  /*b840*/  @!P0 CALL.REL.NOINC `(.L_x_0) ;  /* 0x0000001000008944 */ /* 0x002fe20003c00000 */
[----:B------:R-:W-:Y:S05]  /*b850*/  BRA `(.L_x_1) ;  /* 0xffffc87000007947 */ /* 0x000fea000383ffff */
.L_x_0:
[----:B----4-:R-:W2:Y:S01]  /*b860*/  LDL.LU R247, [R1+0x188] ;  /* 0x0001880001f77983 */ /* 0x010ea20000300800 */
[----:B------:R-:W-:-:S04]  /*b870*/  DEPBAR.LE SB0, 0x0 ;  /* 0x000080000000791a */ /* 0x000fc80000000000 */
[----:B------:R-:W3:Y:S04]  /*b880*/  LDL.LU R249, [R1+0x138] ;  /* 0x0001380001f97983 */ /* 0x000ee80000300800 */
[----:B------:R-:W4:Y:S01]  /*b890*/  LDL.LU R251, [R1+0x144] ;  /* 0x0001440001fb7983 */ /* 0x000f220000300800 */
[----:B-----5:R-:W-:Y:S02]  /*b8a0*/  IMAD.MOV.U32 R4, RZ, RZ, R152 ;  /* 0x000000ffff047224 */ /* 0x020fe400078e0098 */
[----:B------:R-:W-:Y:S01]  /*b8b0*/  IMAD.MOV.U32 R5, RZ, RZ, R156 ;  /* 0x000000ffff057224 */ /* 0x000fe200078e009c */
[----:B------:R-:W-:Y:S01]  /*b8c0*/  BAR.SYNC.DEFER_BLOCKING 0x0 ;  /* 0x0000000000007b1d */ /* 0x000fe20000010000 */
[----:B------:R-:W-:Y:S02]  /*b8d0*/  IMAD.MOV.U32 R6, RZ, RZ, R160 ;  /* 0x000000ffff067224 */ /* 0x000fe400078e00a0 */
[----:B------:R-:W-:-:S02]  /*b8e0*/  IMAD.MOV.U32 R7, RZ, RZ, R120 ;  /* 0x000000ffff077224 */ /* 0x000fc400078e0078 */
[----:B------:R-:W-:Y:S01]  /*b8f0*/  IMAD.MOV.U32 R8, RZ, RZ, R153 ;  /* 0x000000ffff087224 */ /* 0x000fe200078e0099 */
[----:B------:R-:W1:Y:S01]  /*b900*/  S2R R168, SR_TID.X ;  /* 0x0000000000a87919 */ /* 0x000e620000002100 */
[----:B------:R-:W-:Y:S02]  /*b910*/  IMAD.MOV.U32 R9, RZ, RZ, R157 ;  /* 0x000000ffff097224 */ /* 0x000fe400078e009d */
[----:B------:R-:W-:Y:S02]  /*b920*/  IMAD.MOV.U32 R10, RZ, RZ, R161 ;  /* 0x000000ffff0a7224 */ /* 0x000fe400078e00a1 */
[----:B------:R-:W-:Y:S02]  /*b930*/  IMAD.MOV.U32 R11, RZ, RZ, R121 ;  /* 0x000000ffff0b7224 */ /* 0x000fe400078e0079 */
[----:B------:R-:W-:Y:S02]  /*b940*/  IMAD.MOV.U32 R12, RZ, RZ, R154 ;  /* 0x000000ffff0c7224 */ /* 0x000fe400078e009a */
[----:B------:R-:W-:-:S02]  /*b950*/  IMAD.MOV.U32 R13, RZ, RZ, R158 ;  /* 0x000000ffff0d7224 */ /* 0x000fc400078e009e */
[----:B------:R-:W-:Y:S02]  /*b960*/  IMAD.MOV.U32 R14, RZ, RZ, R162 ;  /* 0x000000ffff0e7224 */ /* 0x000fe400078e00a2 */
[----:B------:R-:W-:Y:S02]  /*b970*/  IMAD.MOV.U32 R15, RZ, RZ, R122 ;  /* 0x000000ffff0f7224 */ /* 0x000fe400078e007a */
[----:B------:R-:W-:Y:S02]  /*b980*/  IMAD.MOV.U32 R120, RZ, RZ, R155 ;  /* 0x000000ffff787224 */ /* 0x000fe400078e009b */
[----:B------:R-:W-:Y:S02]  /*b990*/  IMAD.MOV.U32 R121, RZ, RZ, R159 ;  /* 0x000000ffff797224 */ /* 0x000fe400078e009f */
[----:B------:R-:W-:Y:S02]  /*b9a0*/  IMAD.MOV.U32 R122, RZ, RZ, R163 ;  /* 0x000000ffff7a7224 */ /* 0x000fe400078e00a3 */
[----:B------:R-:W-:-:S02]  /*b9b0*/  IMAD.MOV.U32 R16, RZ, RZ, R25 ;  /* 0x000000ffff107224 */ /* 0x000fc400078e0019 */
[----:B------:R-:W-:Y:S01]  /*b9c0*/  IMAD.MOV.U32 R17, RZ, RZ, R33 ;  /* 0x000000ffff117224 */ /* 0x000fe200078e0021 */
[----:B-1----:R-:W-:Y:S01]  /*b9d0*/  SHF.R.U32.HI R245, RZ, 0x6, R168 ;  /* 0x00000006fff57819 */ /* 0x002fe200000116a8 */
[----:B------:R-:W-:Y:S02]  /*b9e0*/  IMAD.MOV.U32 R18, RZ, RZ, R41 ;  /* 0x000000ffff127224 */ /* 0x000fe400078e0029 */
[----:B------:R-:W-:Y:S01]  /*b9f0*/  IMAD.MOV.U32 R19, RZ, RZ, R53 ;  /* 0x000000ffff137224 */ /* 0x000fe200078e0035 */
[----:B------:R-:W-:Y:S01]  /*ba00*/  SGXT.U32 R245, R245, 0x2 ;  /* 0x00000002f5f5781a */ /* 0x000fe20000000000 */
[----:B------:R-:W-:Y:S02]  /*ba10*/  IMAD.MOV.U32 R56, RZ, RZ, R26 ;  /* 0x000000ffff387224 */ /* 0x000fe400078e001a */
[----:B------:R-:W-:Y:S01]  /*ba20*/  IMAD.MOV.U32 R57, RZ, RZ, R34 ;  /* 0x000000ffff397224 */ /* 0x000fe200078e0022 */
[C---:B------:R-:W-:Y:S01]  /*ba30*/  LOP3.LUT R224, R200.reuse, R245, RZ, 0xfc, !PT ;  /* 0x000000f5c8e07212 */ /* 0x040fe200078efcff */
[----:B------:R-:W-:Y:S01]  /*ba40*/  IMAD.MOV.U32 R58, RZ, RZ, R42 ;  /* 0x000000ffff3a7224 */ /* 0x000fe200078e002a */
[C-C-:B------:R-:W-:Y:S01]  /*ba50*/  LOP3.LUT R222, R200.reuse, 0x4, R245.reuse, 0xfe, !PT ;  /* 0x00000004c8de7812 */ /* 0x140fe200078efef5 */
[----:B------:R-:W-:Y:S01]  /*ba60*/  IMAD.MOV.U32 R59, RZ, RZ, R54 ;  /* 0x000000ffff3b7224 */ /* 0x000fe200078e0036 */
[C---:B------:R-:W-:Y:S01]  /*ba70*/  LOP3.LUT R220, R200.reuse, 0x8, R245, 0xfe, !PT ;  /* 0x00000008c8dc7812 */ /* 0x040fe200078efef5 */
[----:B------:R-:W-:Y:S01]  /*ba80*/  IMAD.MOV.U32 R53, RZ, RZ, R35 ;  /* 0x000000ffff357224 */ /* 0x000fe200078e0023 */
[C---:B------:R-:W-:Y:S01]  /*ba90*/  LOP3.LUT R221, R200.reuse, 0xc, R245, 0xfe, !PT ;  /* 0x0000000cc8dd7812 */ /* 0x040fe200078efef5 */
[----:B------:R-:W-:Y:S01]  /*baa0*/  IMAD.MOV.U32 R54, RZ, RZ, R43 ;  /* 0x000000ffff367224 */ /* 0x000fe200078e002b */
[----:B------:R-:W-:-:S02]  /*bab0*/  LOP3.LUT R216, R200, 0x10, R245, 0xfe, !PT ;  /* 0x00000010c8d87812 */ /* 0x000fc400078efef5 */
[C-C-:B------:R-:W-:Y:S02]  /*bac0*/  LOP3.LUT R214, R200.reuse, 0x14, R245.reuse, 0xfe, !PT ;  /* 0x00000014c8d67812 */ /* 0x140fe400078efef5 */
[C-C-:B------:R-:W-:Y:S02]  /*bad0*/  LOP3.LUT R213, R200.reuse, 0x18, R245.reuse, 0xfe, !PT ;  /* 0x00000018c8d57812 */ /* 0x140fe400078efef5 */
[C-C-:B------:R-:W-:Y:S02]  /*bae0*/  LOP3.LUT R210, R200.reuse, 0x1c, R245.reuse, 0xfe, !PT ;  /* 0x0000001cc8d27812 */ /* 0x140fe400078efef5 */
[C-C-:B------:R-:W-:Y:S02]  /*baf0*/  LOP3.LUT R218, R200.reuse, 0x20, R245.reuse, 0xfe, !PT ;  /* 0x00000020c8da7812 */ /* 0x140fe400078efef5 */
[C-C-:B------:R-:W-:Y:S02]  /*bb00*/  LOP3.LUT R212, R200.reuse, 0x24, R245.reuse, 0xfe, !PT ;  /* 0x00000024c8d47812 */ /* 0x140fe400078efef5 */
        /* <DEDUP_REMOVED lines=67> */
[----:B--2---:R-:W-:-:S04]  /*bf40*/  ISETP.GE.AND P0, PT, R247, c[0x0][0x178], PT ;  /* 0x00005e00f7007a0c */ /* 0x004fc80003f06270 */
[----:B------:R-:W-:Y:S01]  /*bf50*/  ISETP.LT.AND P1, PT, R224, c[0x0][0x17c], !P0 ;  /* 0x00005f00e0007a0c */ /* 0x000fe20004721270 */
[----:B---3--:R1:W-:Y:S01]  /*bf60*/  STS.128 [R249], R4 ;  /* 0x00000004f9007388 */ /* 0x0083e20000000c00 */
[C---:B------:R-:W-:Y:S01]  /*bf70*/  ISETP.LT.AND P4, PT, R222.reuse, c[0x0][0x17c], !P0 ;  /* 0x00005f00de007a0c */ /* 0x040fe20004781270 */
[----:B------:R-:W-:Y:S01]  /*bf80*/  IMAD R222, R222, c[0x0][0x198], RZ ;  /* 0x00006600dede7a24 */ /* 0x000fe200078e02ff */
[C---:B------:R-:W-:Y:S01]  /*bf90*/  ISETP.LT.AND P3, PT, R220.reuse, c[0x0][0x17c], !P0 ;  /* 0x00005f00dc007a0c */ /* 0x040fe20004761270 */
[----:B------:R2:W-:Y:S01]  /*bfa0*/  STS.128 [R249+0x400], R8 ;  /* 0x00040008f9007388 */ /* 0x0005e20000000c00 */
[----:B----4-:R-:W-:Y:S01]  /*bfb0*/  LOP3.LUT R241, R251, 0x40, RZ, 0x3c, !PT ;  /* 0x00000040fbf17812 */ /* 0x010fe200078e3cff */
[----:B------:R-:W-:Y:S02]  /*bfc0*/  IMAD R220, R220, c[0x0][0x198], RZ ;  /* 0x00006600dcdc7a24 */ /* 0x000fe400078e02ff */
[----:B------:R3:W-:Y:S04]  /*bfd0*/  STS.128 [R249+0x80], R12 ;  /* 0x0000800cf9007388 */ /* 0x0007e80000000c00 */
[----:B------:R-:W-:Y:S01]  /*bfe0*/  STS.128 [R249+0x480], R120 ;  /* 0x00048078f9007388 */ /* 0x000fe20000000c00 */
[----:B-1----:R-:W-:Y:S01]  /*bff0*/  IMAD.MOV.U32 R4, RZ, RZ, R24 ;  /* 0x000000ffff047224 */ /* 0x002fe200078e0018 */
[----:B------:R-:W-:Y:S01]  /*c000*/  LOP3.LUT R24, R200, 0xf8, R245, 0xfe, !PT ;  /* 0x000000f8c8187812 */ /* 0x000fe200078efef5 */
[----:B------:R-:W-:-:S02]  /*c010*/  IMAD.MOV.U32 R5, RZ, RZ, R32 ;  /* 0x000000ffff057224 */ /* 0x000fc400078e0020 */
[----:B------:R-:W-:Y:S02]  /*c020*/  IMAD.MOV.U32 R6, RZ, RZ, R40 ;  /* 0x000000ffff067224 */ /* 0x000fe400078e0028 */
[----:B------:R-:W-:Y:S02]  /*c030*/  IMAD.MOV.U32 R7, RZ, RZ, R52 ;  /* 0x000000ffff077224 */ /* 0x000fe400078e0034 */
[----:B------:R-:W-:Y:S01]  /*c040*/  IMAD.MOV.U32 R52, RZ, RZ, R27 ;  /* 0x000000ffff347224 */ /* 0x000fe200078e001b */
[----:B------:R-:W-:Y:S01]  /*c050*/  LOP3.LUT R27, R200, 0x164, R245, 0xfe, !PT ;  /* 0x00000164c81b7812 */ /* 0x000fe200078efef5 */
[----:B--2---:R-:W-:Y:S01]  /*c060*/  IMAD.MOV.U32 R8, RZ, RZ, R20 ;  /* 0x000000ffff087224 */ /* 0x004fe200078e0014 */
[----:B------:R1:W-:Y:S01]  /*c070*/  STS.128 [R249+0x100], R4 ;  /* 0x00010004f9007388 */ /* 0x0003e20000000c00 */
[----:B------:R-:W-:Y:S02]  /*c080*/  IMAD.MOV.U32 R9, RZ, RZ, R28 ;  /* 0x000000ffff097224 */ /* 0x000fe400078e001c */
[----:B------:R-:W-:Y:S01]  /*c090*/  IMAD.MOV.U32 R10, RZ, RZ, R36 ;  /* 0x000000ffff0a7224 */ /* 0x000fe200078e0024 */
[----:B------:R2:W-:Y:S01]  /*c0a0*/  STS.128 [R249+0x500], R16 ;  /* 0x00050010f9007388 */ /* 0x0005e20000000c00 */
[----:B------:R-:W-:-:S02]  /*c0b0*/  IMAD.MOV.U32 R11, RZ, RZ, R48 ;  /* 0x000000ffff0b7224 */ /* 0x000fc400078e0030 */
[----:B---3--:R-:W-:Y:S01]  /*c0c0*/  IMAD.MOV.U32 R12, RZ, RZ, R22 ;  /* 0x000000ffff0c7224 */ /* 0x008fe200078e0016 */
[----:B------:R-:W-:Y:S01]  /*c0d0*/  STS.128 [R249+0x180], R56 ;  /* 0x00018038f9007388 */ /* 0x000fe20000000c00 */
[----:B------:R-:W-:Y:S02]  /*c0e0*/  IMAD.MOV.U32 R13, RZ, RZ, R30 ;  /* 0x000000ffff0d7224 */ /* 0x000fe400078e001e */
[----:B------:R-:W-:Y:S01]  /*c0f0*/  IMAD.MOV.U32 R14, RZ, RZ, R38 ;  /* 0x000000ffff0e7224 */ /* 0x000fe200078e0026 */
[----:B------:R-:W-:Y:S01]  /*c100*/  STS.128 [R249+0x580], R52 ;  /* 0x00058034f9007388 */ /* 0x000fe20000000c00 */
[----:B------:R-:W-:Y:S02]  /*c110*/  IMAD.MOV.U32 R15, RZ, RZ, R50 ;  /* 0x000000ffff0f7224 */ /* 0x000fe400078e0032 */
[----:B------:R-:W-:Y:S01]  /*c120*/  IMAD.MOV.U32 R48, RZ, RZ, R23 ;  /* 0x000000ffff307224 */ /* 0x000fe200078e0017 */
[----:B------:R3:W-:Y:S01]  /*c130*/  STS.128 [R249+0x200], R8 ;  /* 0x00020008f9007388 */ /* 0x0007e20000000c00 */
[----:B-1----:R-:W-:-:S02]  /*c140*/  IMAD.MOV.U32 R4, RZ, RZ, R21 ;  /* 0x000000ffff047224 */ /* 0x002fc400078e0015 */
[----:B------:R-:W-:Y:S02]  /*c150*/  IMAD.MOV.U32 R5, RZ, RZ, R29 ;  /* 0x000000ffff057224 */ /* 0x000fe400078e001d */
[----:B------:R-:W-:Y:S02]  /*c160*/  IMAD.MOV.U32 R6, RZ, RZ, R37 ;  /* 0x000000ffff067224 */ /* 0x000fe400078e0025 */
[----:B------:R-:W-:Y:S02]  /*c170*/  IMAD.MOV.U32 R7, RZ, RZ, R49 ;  /* 0x000000ffff077224 */ /* 0x000fe400078e0031 */
[----:B------:R-:W-:Y:S02]  /*c180*/  IMAD.MOV.U32 R49, RZ, RZ, R31 ;  /* 0x000000ffff317224 */ /* 0x000fe400078e001f */
[----:B------:R-:W-:Y:S01]  /*c190*/  IMAD.MOV.U32 R50, RZ, RZ, R39 ;  /* 0x000000ffff327224 */ /* 0x000fe200078e0027 */
[----:B------:R1:W-:Y:S01]  /*c1a0*/  STS.128 [R249+0x600], R4 ;  /* 0x00060004f9007388 */ /* 0x0003e20000000c00 */
[----:B--2---:R-:W-:Y:S01]  /*c1b0*/  IMAD.MOV.U32 R16, RZ, RZ, R180 ;  /* 0x000000ffff107224 */ /* 0x004fe200078e00b4 */
[C-C-:B------:R-:W-:Y:S01]  /*c1c0*/  LOP3.LUT R180, R200.reuse, 0x90, R245.reuse, 0xfe, !PT ;  /* 0x00000090c8b47812 */ /* 0x140fe200078efef5 */
[----:B------:R-:W-:Y:S01]  /*c1d0*/  IMAD.MOV.U32 R17, RZ, RZ, R172 ;  /* 0x000000ffff117224 */ /* 0x000fe200078e00ac */
[----:B------:R2:W-:Y:S01]  /*c1e0*/  STS.128 [R249+0x280], R12 ;  /* 0x0002800cf9007388 */ /* 0x0005e20000000c00 */
[----:B------:R-:W-:Y:S01]  /*c1f0*/  IMAD.MOV.U32 R18, RZ, RZ, R164 ;  /* 0x000000ffff127224 */ /* 0x000fe200078e00a4 */
[C---:B------:R-:W-:Y:S01]  /*c200*/  LOP3.LUT R172, R200.reuse, 0xb0, R245, 0xfe, !PT ;  /* 0x000000b0c8ac7812 */ /* 0x040fe200078efef5 */
[----:B------:R-:W-:Y:S01]  /*c210*/  IMAD.MOV.U32 R19, RZ, RZ, R44 ;  /* 0x000000ffff137224 */ /* 0x000fe200078e002c */
[----:B------:R-:W-:Y:S01]  /*c220*/  STS.128 [R249+0x680], R48 ;  /* 0x00068030f9007388 */ /* 0x000fe20000000c00 */
[----:B---3--:R-:W-:Y:S01]  /*c230*/  IMAD.MOV.U32 R8, RZ, RZ, R181 ;  /* 0x000000ffff087224 */ /* 0x008fe200078e00b5 */
[C---:B------:R-:W-:Y:S01]  /*c240*/  LOP3.LUT R181, R200.reuse, 0x8c, R245, 0xfe, !PT ;  /* 0x0000008cc8b57812 */ /* 0x040fe200078efef5 */
[----:B------:R-:W-:Y:S01]  /*c250*/  IMAD.MOV.U32 R9, RZ, RZ, R173 ;  /* 0x000000ffff097224 */ /* 0x000fe200078e00ad */
[----:B------:R-:W-:Y:S01]  /*c260*/  STS.128 [R249+0x300], R16 ;  /* 0x00030010f9007388 */ /* 0x000fe20000000c00 */
[----:B------:R-:W-:Y:S01]  /*c270*/  IMAD.MOV.U32 R10, RZ, RZ, R165 ;  /* 0x000000ffff0a7224 */ /* 0x000fe200078e00a5 */
[C---:B------:R-:W-:Y:S01]  /*c280*/  LOP3.LUT R173, R200.reuse, 0xac, R245, 0xfe, !PT ;  /* 0x000000acc8ad7812 */ /* 0x040fe200078efef5 */
[----:B------:R-:W-:Y:S01]  /*c290*/  IMAD.MOV.U32 R11, RZ, RZ, R45 ;  /* 0x000000ffff0b7224 */ /* 0x000fe200078e002d */
[C-C-:B------:R-:W-:Y:S01]  /*c2a0*/  LOP3.LUT R165, R200.reuse, 0xcc, R245.reuse, 0xfe, !PT ;  /* 0x000000ccc8a57812 */ /* 0x140fe200078efef5 */
[----:B-1----:R-:W-:Y:S01]  /*c2b0*/  IMAD.MOV.U32 R4, RZ, RZ, R182 ;  /* 0x000000ffff047224 */ /* 0x002fe200078e00b6 */
[C-C-:B------:R-:W-:Y:S01]  /*c2c0*/  LOP3.LUT R182, R200.reuse, 0x88, R245.reuse, 0xfe, !PT ;  /* 0x00000088c8b67812 */ /* 0x140fe200078efef5 */
[----:B------:R-:W-:Y:S01]  /*c2d0*/  IMAD.MOV.U32 R5, RZ, RZ, R174 ;  /* 0x000000ffff057224 */ /* 0x000fe200078e00ae */
[----:B------:R-:W-:Y:S01]  /*c2e0*/  STS.128 [R249+0x700], R8 ;  /* 0x00070008f9007388 */ /* 0x000fe20000000c00 */
[----:B------:R-:W-:Y:S01]  /*c2f0*/  IMAD.MOV.U32 R6, RZ, RZ, R166 ;  /* 0x000000ffff067224 */ /* 0x000fe200078e00a6 */
[C-C-:B------:R-:W-:Y:S01]  /*c300*/  LOP3.LUT R174, R200.reuse, 0xa8, R245.reuse, 0xfe, !PT ;  /* 0x000000a8c8ae7812 */ /* 0x140fe200078efef5 */
[----:B------:R-:W-:Y:S01]  /*c310*/  IMAD.MOV.U32 R7, RZ, RZ, R46 ;  /* 0x000000ffff077224 */ /* 0x000fe200078e002e */
[C---:B------:R-:W-:Y:S01]  /*c320*/  LOP3.LUT R166, R200.reuse, 0xc8, R245, 0xfe, !PT ;  /* 0x000000c8c8a67812 */ /* 0x040fe200078efef5 */
[----:B------:R-:W-:Y:S01]  /*c330*/  IMAD.MOV.U32 R44, RZ, RZ, R183 ;  /* 0x000000ffff2c7224 */ /* 0x000fe200078e00b7 */
[C---:B------:R-:W-:Y:S01]  /*c340*/  LOP3.LUT R183, R200.reuse, 0x84, R245, 0xfe, !PT ;  /* 0x00000084c8b77812 */ /* 0x040fe200078efef5 */
[----:B------:R-:W-:Y:S01]  /*c350*/  IMAD.MOV.U32 R45, RZ, RZ, R175 ;  /* 0x000000ffff2d7224 */ /* 0x000fe200078e00af */
[----:B------:R1:W-:Y:S01]  /*c360*/  STS.128 [R249+0x380], R4 ;  /* 0x00038004f9007388 */ /* 0x0003e20000000c00 */
[----:B------:R-:W-:Y:S01]  /*c370*/  IMAD.MOV.U32 R46, RZ, RZ, R167 ;  /* 0x000000ffff2e7224 */ /* 0x000fe200078e00a7 */
[C-C-:B------:R-:W-:Y:S01]  /*c380*/  LOP3.LUT R175, R200.reuse, 0xa4, R245.reuse, 0xfe, !PT ;  /* 0x000000a4c8af7812 */ /* 0x140fe200078efef5 */
[----:B--2---:R-:W-:Y:S01]  /*c390*/  IMAD.MOV.U32 R12, RZ, RZ, R116 ;  /* 0x000000ffff0c7224 */ /* 0x004fe200078e0074 */
[C-C-:B------:R-:W-:Y:S01]  /*c3a0*/  LOP3.LUT R167, R200.reuse, 0xc4, R245.reuse, 0xfe, !PT ;  /* 0x000000c4c8a77812 */ /* 0x140fe200078efef5 */
[----:B------:R-:W-:Y:S01]  /*c3b0*/  IMAD.MOV.U32 R13, RZ, RZ, R92 ;  /* 0x000000ffff0d7224 */ /* 0x000fe200078e005c */
[----:B------:R-:W-:Y:S01]  /*c3c0*/  STS.128 [R249+0x780], R44 ;  /* 0x0007802cf9007388 */ /* 0x000fe20000000c00 */
[----:B------:R-:W-:Y:S01]  /*c3d0*/  IMAD.MOV.U32 R14, RZ, RZ, R88 ;  /* 0x000000ffff0e7224 */ /* 0x000fe200078e0058 */
[C---:B------:R-:W-:Y:S01]  /*c3e0*/  LOP3.LUT R164, R200.reuse, 0xd0, R245, 0xfe, !PT ;  /* 0x000000d0c8a47812 */ /* 0x040fe200078efef5 */
[----:B------:R-:W-:Y:S01]  /*c3f0*/  IMAD.MOV.U32 R15, RZ, RZ, R84 ;  /* 0x000000ffff0f7224 */ /* 0x000fe200078e0054 */
[----:B------:R-:W-:Y:S01]  /*c400*/  BAR.SYNC.DEFER_BLOCKING 0x0 ;  /* 0x0000000000007b1d */ /* 0x000fe20000010000 */
[----:B------:R-:W-:Y:S01]  /*c410*/  IMAD.MOV.U32 R20, RZ, RZ, R117 ;  /* 0x000000ffff147224 */ /* 0x000fe200078e0075 */
[C---:B------:R-:W-:Y:S01]  /*c420*/  LOP3.LUT R117, R200.reuse, 0x118, R245, 0xfe, !PT ;  /* 0x00000118c8757812 */ /* 0x040fe200078efef5 */
[----:B------:R-:W-:Y:S01]  /*c430*/  IMAD.MOV.U32 R21, RZ, RZ, R93 ;  /* 0x000000ffff157224 */ /* 0x000fe200078e005d */
[C---:B------:R-:W-:Y:S01]  /*c440*/  LOP3.LUT R116, R200.reuse, 0x16c, R245, 0xfe, !PT ;  /* 0x0000016cc8747812 */ /* 0x040fe200078efef5 */
[----:B------:R-:W-:Y:S01]  /*c450*/  IMAD.MOV.U32 R22, RZ, RZ, R89 ;  /* 0x000000ffff167224 */ /* 0x000fe200078e0059 */
[C---:B------:R-:W-:Y:S01]  /*c460*/  LOP3.LUT R89, R200.reuse, 0x12c, R245, 0xfe, !PT ;  /* 0x0000012cc8597812 */ /* 0x040fe200078efef5 */
[----:B------:R-:W-:Y:S01]  /*c470*/  IMAD.MOV.U32 R23, RZ, RZ, R85 ;  /* 0x000000ffff177224 */ /* 0x000fe200078e0055 */
[C-C-:B------:R-:W-:Y:S01]  /*c480*/  LOP3.LUT R88, R200.reuse, 0x174, R245.reuse, 0xfe, !PT ;  /* 0x00000174c8587812 */ /* 0x140fe200078efef5 */
[----:B-1----:R-:W-:Y:S01]  /*c490*/  IMAD.MOV.U32 R4, RZ, RZ, R118 ;  /* 0x000000ffff047224 */ /* 0x002fe200078e0076 */
[----:B------:R-:W-:Y:S01]  /*c4a0*/  LOP3.LUT R118, R200, 0xfc, R245, 0xfe, !PT ;  /* 0x000000fcc8767812 */ /* 0x000fe200078efef5 */
[----:B------:R-:W-:-:S02]  /*c4b0*/  IMAD.MOV.U32 R5, RZ, RZ, R94 ;  /* 0x000000ffff057224 */ /* 0x000fc400078e005e */
[----:B------:R-:W-:Y:S01]  /*c4c0*/  IMAD.MOV.U32 R6, RZ, RZ, R90 ;  /* 0x000000ffff067224 */ /* 0x000fe200078e005a */
[C---:B------:R-:W-:Y:S01]  /*c4d0*/  LOP3.LUT R90, R200.reuse, 0x14c, R245, 0xfe, !PT ;  /* 0x0000014cc85a7812 */ /* 0x040fe200078efef5 */
[----:B------:R-:W-:Y:S02]  /*c4e0*/  IMAD.MOV.U32 R7, RZ, RZ, R86 ;  /* 0x000000ffff077224 */ /* 0x000fe400078e0056 */
[----:B------:R-:W-:Y:S01]  /*c4f0*/  IMAD.MOV.U32 R84, RZ, RZ, R119 ;  /* 0x000000ffff547224 */ /* 0x000fe200078e0077 */
[C---:B------:R-:W-:Y:S01]  /*c500*/  LOP3.LUT R119, R200.reuse, 0xf4, R245, 0xfe, !PT ;  /* 0x000000f4c8777812 */ /* 0x040fe200078efef5 */
[----:B------:R-:W-:Y:S02]  /*c510*/  IMAD.MOV.U32 R85, RZ, RZ, R95 ;  /* 0x000000ffff557224 */ /* 0x000fe400078e005f */
[----:B------:R-:W-:Y:S01]  /*c520*/  IMAD.MOV.U32 R86, RZ, RZ, R91 ;  /* 0x000000ffff567224 */ /* 0x000fe200078e005b */
[C-C-:B------:R-:W-:Y:S01]  /*c530*/  LOP3.LUT R91, R200.reuse, 0x180, R245.reuse, 0xfe, !PT ;  /* 0x00000180c85b7812 */ /* 0x140fe200078efef5 */
[----:B------:R-:W-:Y:S01]  /*c540*/  IMAD.MOV.U32 R8, RZ, RZ, R76 ;  /* 0x000000ffff087224 */ /* 0x000fe200078e004c */
[----:B------:R-:W1:Y:S01]  /*c550*/  LDS.128 R128, [R251] ;  /* 0x00000000fb807984 */ /* 0x000e620000000c00 */
[----:B------:R-:W-:Y:S01]  /*c560*/  IMAD.MOV.U32 R9, RZ, RZ, R80 ;  /* 0x000000ffff097224 */ /* 0x000fe200078e0050 */
[C-C-:B------:R-:W-:Y:S01]  /*c570*/  LOP3.LUT R80, R200.reuse, 0x10c, R245.reuse, 0xfe, !PT ;  /* 0x0000010cc8507812 */ /* 0x140fe200078efef5 */
[----:B------:R-:W-:Y:S01]  /*c580*/  IMAD.MOV.U32 R10, RZ, RZ, R96 ;  /* 0x000000ffff0a7224 */ /* 0x000fe200078e0060 */
[----:B------:R-:W-:Y:S01]  /*c590*/  LDS.128 R144, [R251+0x800] ;  /* 0x00080000fb907984 */ /* 0x000fe20000000c00 */
        /* <DEDUP_REMOVED lines=9> */
[C---:B------:R-:W-:Y:S01]  /*c630*/  LOP3.LUT R82, R200.reuse, 0x188, R245, 0xfe, !PT ;  /* 0x00000188c8527812 */ /* 0x040fe200078efef5 */
[----:B------:R-:W-:Y:S01]  /*c640*/  IMAD.MOV.U32 R100, RZ, RZ, R79 ;  /* 0x000000ffff647224 */ /* 0x000fe200078e004f */
[----:B------:R-:W-:Y:S01]  /*c650*/  LDS.128 R28, [R251+0x2000] ;  /* 0x00200000fb1c7984 */ /* 0x000fe20000000c00 */
[----:B------:R-:W-:Y:S01]  /*c660*/  IMAD.MOV.U32 R102, RZ, RZ, R99 ;  /* 0x000000ffff667224 */ /* 0x000fe200078e0063 */
[----:B------:R-:W-:Y:S01]  /*c670*/  LOP3.LUT R79, R200, 0x1f4, R245, 0xfe, !PT ;  /* 0x000001f4c84f7812 */ /* 0x000fe200078efef5 */
[----:B------:R-:W-:Y:S01]  /*c680*/  IMAD.MOV.U32 R92, RZ, RZ, R106 ;  /* 0x000000ffff5c7224 */ /* 0x000fe200078e006a */
[----:B------:R-:W-:Y:S01]  /*c690*/  LDS.128 R52, [R251+0x2800] ;  /* 0x00280000fb347984 */ /* 0x000fe20000000c00 */
[----:B------:R-:W-:-:S02]  /*c6a0*/  IMAD.MOV.U32 R93, RZ, RZ, R110 ;  /* 0x000000ffff5d7224 */ /* 0x000fc400078e006e */
[----:B------:R-:W-:Y:S01]  /*c6b0*/  IMAD.MOV.U32 R94, RZ, RZ, R114 ;  /* 0x000000ffff5e7224 */ /* 0x000fe200078e0072 */
[----:B------:R-:W-:Y:S01]  /*c6c0*/  LDS.128 R44, [R251+0x3000] ;  /* 0x00300000fb2c7984 */ /* 0x000fe20000000c00 */
[----:B------:R-:W-:Y:S02]  /*c6d0*/  IMAD.MOV.U32 R95, RZ, RZ, R126 ;  /* 0x000000ffff5f7224 */ /* 0x000fe400078e007e */
[----:B------:R-:W-:Y:S01]  /*c6e0*/  IMAD.MOV.U32 R126, RZ, RZ, R115 ;  /* 0x000000ffff7e7224 */ /* 0x000fe200078e0073 */
[----:B------:R-:W-:Y:S01]  /*c6f0*/  LDS.128 R36, [R251+0x3800] ;  /* 0x00380000fb247984 */ /* 0x000fe20000000c00 */
[----:B------:R-:W-:Y:S02]  /*c700*/  IMAD.MOV.U32 R96, RZ, RZ, R60 ;  /* 0x000000ffff607224 */ /* 0x000fe400078e003c */
[----:B------:R-:W-:Y:S01]  /*c710*/  IMAD.MOV.U32 R98, RZ, RZ, R68 ;  /* 0x000000ffff627224 */ /* 0x000fe200078e0044 */
[----:B------:R-:W2:Y:S01]  /*c720*/  LDS.128 R152, [R241] ;  /* 0x00000000f1987984 */ /* 0x000ea20000000c00 */
[----:B------:R-:W-:-:S02]  /*c730*/  IMAD.MOV.U32 R99, RZ, RZ, R148 ;  /* 0x000000ffff637224 */ /* 0x000fc400078e0094 */
[----:B------:R-:W-:Y:S01]  /*c740*/  IMAD.MOV.U32 R148, RZ, RZ, R63 ;  /* 0x000000ffff947224 */ /* 0x000fe200078e003f */
[----:B------:R-:W3:Y:S01]  /*c750*/  LDS.128 R140, [R241+0x800] ;  /* 0x00080000f18c7984 */ /* 0x000ee20000000c00 */
[----:B------:R-:W-:-:S03]  /*c760*/  IMAD R60, R247, c[0x0][0x194], RZ ;  /* 0x00006500f73c7a24 */ /* 0x000fc600078e02ff */
[----:B------:R-:W4:Y:S04]  /*c770*/  LDS.128 R132, [R241+0x1000] ;  /* 0x00100000f1847984 */ /* 0x000f280000000c00 */
[----:B------:R-:W1:Y:S04]  /*c780*/  LDS.128 R120, [R241+0x1800] ;  /* 0x00180000f1787984 */ /* 0x000e680000000c00 */
[----:B------:R-:W1:Y:S04]  /*c790*/  LDS.128 R72, [R241+0x2000] ;  /* 0x00200000f1487984 */ /* 0x000e680000000c00 */
[----:B------:R-:W1:Y:S04]  /*c7a0*/  LDS.128 R48, [R241+0x2800] ;  /* 0x00280000f1307984 */ /* 0x000e680000000c00 */
[----:B------:R-:W1:Y:S04]  /*c7b0*/  LDS.128 R40, [R241+0x3000] ;  /* 0x00300000f1287984 */ /* 0x000e680000000c00 */
[----:B------:R-:W1:Y:S04]  /*c7c0*/  LDS.128 R32, [R241+0x3800] ;  /* 0x00380000f1207984 */ /* 0x000e680000000c00 */
[----:B------:R-:W-:Y:S06]  /*c7d0*/  BAR.SYNC.DEFER_BLOCKING 0x0 ;  /* 0x0000000000007b1d */ /* 0x000fec0000010000 */
[----:B------:R1:W-:Y:S04]  /*c7e0*/  STS.128 [R249], R12 ;  /* 0x0000000cf9007388 */ /* 0x0003e80000000c00 */
[----:B------:R2:W-:Y:S04]  /*c7f0*/  STS.128 [R249+0x400], R20 ;  /* 0x00040014f9007388 */ /* 0x0005e80000000c00 */
[----:B------:R3:W-:Y:S04]  /*c800*/  STS.128 [R249+0x80], R4 ;  /* 0x00008004f9007388 */ /* 0x0007e80000000c00 */
[----:B------:R4:W-:Y:S01]  /*c810*/  STS.128 [R249+0x480], R84 ;  /* 0x00048054f9007388 */ /* 0x0009e20000000c00 */
[----:B-1----:R-:W-:-:S03]  /*c820*/  IMAD.MOV.U32 R12, RZ, RZ, R77 ;  /* 0x000000ffff0c7224 */ /* 0x002fc600078e004d */
[----:B------:R1:W-:Y:S01]  /*c830*/  STS.128 [R249+0x100], R8 ;  /* 0x00010008f9007388 */ /* 0x0003e20000000c00 */
[----:B------:R-:W-:Y:S01]  /*c840*/  IMAD.MOV.U32 R13, RZ, RZ, R81 ;  /* 0x000000ffff0d7224 */ /* 0x000fe200078e0051 */
[C---:B------:R-:W-:Y:S01]  /*c850*/  LOP3.LUT R81, R200.reuse, 0x148, R245, 0xfe, !PT ;  /* 0x00000148c8517812 */ /* 0x040fe200078efef5 */
[----:B------:R-:W-:Y:S01]  /*c860*/  IMAD.MOV.U32 R14, RZ, RZ, R97 ;  /* 0x000000ffff0e7224 */ /* 0x000fe200078e0061 */
[C---:B--2---:R-:W-:Y:S01]  /*c870*/  LOP3.LUT R21, R200.reuse, 0x110, R245, 0xfe, !PT ;  /* 0x00000110c8157812 */ /* 0x044fe200078efef5 */
[----:B------:R-:W-:Y:S01]  /*c880*/  IMAD.MOV.U32 R15, RZ, RZ, R101 ;  /* 0x000000ffff0f7224 */ /* 0x000fe200078e0065 */
[C---:B------:R-:W-:Y:S01]  /*c890*/  LOP3.LUT R22, R200.reuse, 0x108, R245, 0xfe, !PT ;  /* 0x00000108c8167812 */ /* 0x040fe200078efef5 */
[----:B------:R-:W-:Y:S01]  /*c8a0*/  IMAD.MOV.U32 R101, RZ, RZ, R83 ;  /* 0x000000ffff657224 */ /* 0x000fe200078e0053 */
[C-C-:B---3--:R-:W-:Y:S01]  /*c8b0*/  LOP3.LUT R7, R200.reuse, 0x11c, R245.reuse, 0xfe, !PT ;  /* 0x0000011cc8077812 */ /* 0x148fe200078efef5 */
[----:B------:R-:W-:Y:S01]  /*c8c0*/  IMAD.MOV.U32 R97, RZ, RZ, R64 ;  /* 0x000000ffff617224 */ /* 0x000fe200078e0040 */
[----:B------:R2:W-:Y:S01]  /*c8d0*/  STS.128 [R249+0x500], R12 ;  /* 0x0005000cf9007388 */ /* 0x0005e20000000c00 */
[----:B----4-:R-:W-:Y:S01]  /*c8e0*/  IMAD.MOV.U32 R84, RZ, RZ, R104 ;  /* 0x000000ffff547224 */ /* 0x010fe200078e0068 */
[C-C-:B------:R-:W-:Y:S01]  /*c8f0*/  LOP3.LUT R4, R200.reuse, 0x134, R245.reuse, 0xfe, !PT ;  /* 0x00000134c8047812 */ /* 0x140fe200078efef5 */
[----:B------:R-:W-:Y:S01]  /*c900*/  IMAD.MOV.U32 R85, RZ, RZ, R108 ;  /* 0x000000ffff557224 */ /* 0x000fe200078e006c */
[----:B------:R3:W-:Y:S01]  /*c910*/  STS.128 [R249+0x180], R16 ;  /* 0x00018010f9007388 */ /* 0x0007e20000000c00 */
[----:B------:R-:W-:Y:S01]  /*c920*/  IMAD.MOV.U32 R86, RZ, RZ, R112 ;  /* 0x000000ffff567224 */ /* 0x000fe200078e0070 */
[C---:B------:R-:W-:Y:S01]  /*c930*/  LOP3.LUT R5, R200.reuse, 0x13c, R245, 0xfe, !PT ;  /* 0x0000013cc8057812 */ /* 0x040fe200078efef5 */
[----:B------:R-:W-:Y:S01]  /*c940*/  IMAD.MOV.U32 R87, RZ, RZ, R124 ;  /* 0x000000ffff577224 */ /* 0x000fe200078e007c */
[----:B------:R-:W-:Y:S01]  /*c950*/  STS.128 [R249+0x580], R100 ;  /* 0x00058064f9007388 */ /* 0x000fe20000000c00 */
[----:B------:R-:W-:Y:S01]  /*c960*/  IMAD.MOV.U32 R124, RZ, RZ, R107 ;  /* 0x000000ffff7c7224 */ /* 0x000fe200078e006b */
[----:B------:R-:W-:-:S02]  /*c970*/  LOP3.LUT R6, R200, 0x158, R245, 0xfe, !PT ;  /* 0x00000158c8067812 */ /* 0x000fc400078efef5 */
[----:B------:R4:W-:Y:S01]  /*c980*/  STS.128 [R249+0x200], R84 ;  /* 0x00020054f9007388 */ /* 0x0009e20000000c00 */
[C-C-:B-1----:R-:W-:Y:S02]  /*c990*/  LOP3.LUT R9, R200.reuse, 0x168, R245.reuse, 0xfe, !PT ;  /* 0x00000168c8097812 */ /* 0x142fe400078efef5 */
[C-C-:B------:R-:W-:Y:S02]  /*c9a0*/  LOP3.LUT R10, R200.reuse, 0x15c, R245.reuse, 0xfe, !PT ;  /* 0x0000015cc80a7812 */ /* 0x140fe400078efef5 */
[C-C-:B--2---:R-:W-:Y:S02]  /*c9b0*/  LOP3.LUT R15, R200.reuse, 0x128, R245.reuse, 0xfe, !PT ;  /* 0x00000128c80f7812 */ /* 0x144fe400078efef5 */
[C-C-:B------:R-:W-:Y:S02]  /*c9c0*/  LOP3.LUT R12, R200.reuse, 0x120, R245.reuse, 0xfe, !PT ;  /* 0x00000120c80c7812 */ /* 0x140fe400078efef5 */
[C-C-:B---3--:R-:W-:Y:S02]  /*c9d0*/  LOP3.LUT R18, R200.reuse, 0x104, R245.reuse, 0xfe, !PT ;  /* 0x00000104c8127812 */ /* 0x148fe400078efef5 */
[----:B------:R-:W-:-:S02]  /*c9e0*/  LOP3.LUT R19, R200, 0x114, R245, 0xfe, !PT ;  /* 0x00000114c8137812 */ /* 0x000fc400078efef5 */
[C-C-:B------:R-:W-:Y:S02]  /*c9f0*/  LOP3.LUT R14, R200.reuse, 0x130, R245.reuse, 0xfe, !PT ;  /* 0x00000130c80e7812 */ /* 0x140fe400078efef5 */
[C---:B------:R-:W-:Y:S01]  /*ca00*/  LOP3.LUT R17, R200.reuse, 0x144, R245, 0xfe, !PT ;  /* 0x00000144c8117812 */ /* 0x040fe200078efef5 */
[----:B----4-:R-:W-:Y:S01]  /*ca10*/  IMAD.MOV.U32 R84, RZ, RZ, R105 ;  /* 0x000000ffff547224 */ /* 0x010fe200078e0069 */
[C---:B------:R-:W-:Y:S01]  /*ca20*/  LOP3.LUT R16, R200.reuse, 0x150, R245, 0xfe, !PT ;  /* 0x00000150c8107812 */ /* 0x040fe200078efef5 */
[----:B------:R-:W-:Y:S01]  /*ca30*/  IMAD.MOV.U32 R85, RZ, RZ, R109 ;  /* 0x000000ffff557224 */ /* 0x000fe200078e006d */
[C---:B------:R-:W-:Y:S01]  /*ca40*/  LOP3.LUT R13, R200.reuse, 0x160, R245, 0xfe, !PT ;  /* 0x00000160c80d7812 */ /* 0x040fe200078efef5 */
[----:B------:R-:W-:Y:S01]  /*ca50*/  IMAD.MOV.U32 R86, RZ, RZ, R113 ;  /* 0x000000ffff567224 */ /* 0x000fe200078e0071 */
[C---:B------:R-:W-:Y:S01]  /*ca60*/  LOP3.LUT R8, R200.reuse, 0x170, R245, 0xfe, !PT ;  /* 0x00000170c8087812 */ /* 0x040fe200078efef5 */
[----:B------:R-:W-:Y:S01]  /*ca70*/  IMAD.MOV.U32 R87, RZ, RZ, R125 ;  /* 0x000000ffff577224 */ /* 0x000fe200078e007d */
[C---:B------:R-:W-:Y:S01]  /*ca80*/  LOP3.LUT R11, R200.reuse, 0x178, R245, 0xfe, !PT ;  /* 0x00000178c80b7812 */ /* 0x040fe200078efef5 */
[----:B------:R-:W-:Y:S01]  /*ca90*/  IMAD.MOV.U32 R125, RZ, RZ, R111 ;  /* 0x000000ffff7d7224 */ /* 0x000fe200078e006f */
[----:B------:R-:W-:-:S02]  /*caa0*/  LOP3.LUT R23, R200, 0x18c, R245, 0xfe, !PT ;  /* 0x0000018cc8177812 */ /* 0x000fc400078efef5 */
[----:B------:R1:W-:Y:S01]  /*cab0*/  STS.128 [R249+0x600], R84 ;  /* 0x00060054f9007388 */ /* 0x0003e20000000c00 */
[C-C-:B------:R-:W-:Y:S02]  /*cac0*/  LOP3.LUT R77, R200.reuse, 0x190, R245.reuse, 0xfe, !PT ;  /* 0x00000190c84d7812 */ /* 0x140fe400078efef5 */
[C-C-:B------:R-:W-:Y:S01]  /*cad0*/  LOP3.LUT R20, R200.reuse, 0x194, R245.reuse, 0xfe, !PT ;  /* 0x00000194c8147812 */ /* 0x140fe200078efef5 */
[----:B------:R2:W-:Y:S01]  /*cae0*/  STS.128 [R249+0x280], R92 ;  /* 0x0002805cf9007388 */ /* 0x0005e20000000c00 */
[C-C-:B------:R-:W-:Y:S02]  /*caf0*/  LOP3.LUT R83, R200.reuse, 0x1f8, R245.reuse, 0xfe, !PT ;  /* 0x000001f8c8537812 */ /* 0x140fe400078efef5 */
[----:B------:R-:W-:Y:S01]  /*cb00*/  LOP3.LUT R200, R200, 0x1fc, R245, 0xfe, !PT ;  /* 0x000001fcc8c87812 */ /* 0x000fe200078efef5 */
[----:B------:R-:W-:Y:S04]  /*cb10*/  STS.128 [R249+0x680], R124 ;  /* 0x0006807cf9007388 */ /* 0x000fe80000000c00 */
[----:B------:R-:W-:Y:S01]  /*cb20*/  STS.128 [R249+0x300], R96 ;  /* 0x00030060f9007388 */ /* 0x000fe20000000c00 */
[----:B-1----:R-:W-:-:S02]  /*cb30*/  IMAD.MOV.U32 R84, RZ, RZ, R61 ;  /* 0x000000ffff547224 */ /* 0x002fc400078e003d */
[----:B------:R-:W-:Y:S02]  /*cb40*/  IMAD.MOV.U32 R85, RZ, RZ, R65 ;  /* 0x000000ffff557224 */ /* 0x000fe400078e0041 */
[----:B------:R-:W-:Y:S02]  /*cb50*/  IMAD.MOV.U32 R86, RZ, RZ, R69 ;  /* 0x000000ffff567224 */ /* 0x000fe400078e0045 */
[----:B------:R-:W-:Y:S02]  /*cb60*/  IMAD.MOV.U32 R87, RZ, RZ, R149 ;  /* 0x000000ffff577224 */ /* 0x000fe400078e0095 */
[----:B--2---:R-:W-:Y:S02]  /*cb70*/  IMAD.MOV.U32 R92, RZ, RZ, R62 ;  /* 0x000000ffff5c7224 */ /* 0x004fe400078e003e */
[----:B------:R-:W-:Y:S01]  /*cb80*/  IMAD.MOV.U32 R93, RZ, RZ, R66 ;  /* 0x000000ffff5d7224 */ /* 0x000fe200078e0042 */
[----:B------:R-:W-:Y:S01]  /*cb90*/  STS.128 [R249+0x700], R84 ;  /* 0x00070054f9007388 */ /* 0x000fe20000000c00 */
[----:B------:R-:W-:Y:S01]  /*cba0*/  IMAD.MOV.U32 R94, RZ, RZ, R70 ;  /* 0x000000ffff5e7224 */ /* 0x000fe200078e0046 */
[----:B------:R-:W-:Y:S01]  /*cbb0*/  LEA R66, P2, R60, c[0x0][0x170], 0x2 ;  /* 0x00005c003c427a11 */ /* 0x000fe200078410ff */
[----:B------:R-:W-:-:S02]  /*cbc0*/  IMAD.MOV.U32 R95, RZ, RZ, R150 ;  /* 0x000000ffff5f7224 */ /* 0x000fc400078e0096 */
[----:B------:R-:W-:Y:S01]  /*cbd0*/  IMAD.MOV.U32 R149, RZ, RZ, R67 ;  /* 0x000000ffff957224 */ /* 0x000fe200078e0043 */
[----:B------:R-:W-:Y:S01]  /*cbe0*/  LEA.HI.X.SX32 R67, R60, c[0x0][0x174], 0x2, P2 ;  /* 0x00005d003c437a11 */ /* 0x000fe200010f16ff */
[----:B------:R-:W-:Y:S01]  /*cbf0*/  IMAD.MOV.U32 R150, RZ, RZ, R71 ;  /* 0x000000ffff967224 */ /* 0x000fe200078e0047 */
[----:B------:R-:W-:Y:S01]  /*cc00*/  STS.128 [R249+0x380], R92 ;  /* 0x0003805cf9007388 */ /* 0x000fe20000000c00 */
[----:B------:R-:W-:Y:S01]  /*cc10*/  IMAD R69, R224, c[0x0][0x198], RZ ;  /* 0x00006600e0457a24 */ /* 0x000fe200078e02ff */
[-C--:B------:R-:W-:Y:S02]  /*cc20*/  LEA R60, P5, R222, R66.reuse, 0x2 ;  /* 0x00000042de3c7211 */ /* 0x080fe400078a10ff */
[----:B------:R-:W-:Y:S04]  /*cc30*/  STS.128 [R249+0x780], R148 ;  /* 0x00078094f9007388 */ /* 0x000fe80000000c00 */
[----:B------:R-:W-:Y:S01]  /*cc40*/  BAR.SYNC.DEFER_BLOCKING 0x0 ;  /* 0x0000000000007b1d */ /* 0x000fe20000010000 */
[----:B------:R-:W-:-:S02]  /*cc50*/  LEA R62, P2, R69, R66, 0x2 ;  /* 0x00000042453e7211 */ /* 0x000fc400078410ff */
[-C--:B------:R-:W-:Y:S02]  /*cc60*/  LEA.HI.X.SX32 R61, R222, R67.reuse, 0x2, P5 ;  /* 0x00000043de3d7211 */ /* 0x080fe400028f16ff */
[----:B------:R-:W-:Y:S02]  /*cc70*/  LEA.HI.X.SX32 R63, R69, R67, 0x2, P2 ;  /* 0x00000043453f7211 */ /* 0x000fe400010f16ff */
[C---:B------:R-:W-:Y:S01]  /*cc80*/  ISETP.LT.AND P2, PT, R221.reuse, c[0x0][0x17c], !P0 ;  /* 0x00005f00dd007a0c */ /* 0x040fe20004741270 */
[----:B------:R-:W-:-:S05]  /*cc90*/  IMAD R221, R221, c[0x0][0x198], RZ ;  /* 0x00006600dddd7a24 */ /* 0x000fca00078e02ff */
[----:B------:R-:W-:-:S04]  /*cca0*/  LEA R64, P5, R221, R66, 0x2 ;  /* 0x00000042dd407211 */ /* 0x000fc800078a10ff */
[----:B------:R-:W-:Y:S01]  /*ccb0*/  LEA.HI.X.SX32 R65, R221, R67, 0x2, P5 ;  /* 0x00000043dd417211 */ /* 0x000fe200028f16ff */
[----:B------:R1:W-:Y:S01]  /*ccc0*/  @P1 STG.E [R62.64], R128 ;  /* 0x000000803e001986 */ /* 0x0003e2000c101906 */
[----:B------:R-:W-:-:S03]  /*ccd0*/  ISETP.LT.AND P1, PT, R218, c[0x0][0x17c], !P0 ;  /* 0x00005f00da007a0c */ /* 0x000fc60004721270 */
[----:B------:R2:W-:Y:S01]  /*cce0*/  @P4 STG.E [R60.64], R152 ;  /* 0x000000983c004986 */ /* 0x0005e2000c101906 */
[C---:B------:R-:W-:Y:S01]  /*ccf0*/  ISETP.LT.AND P4, PT, R214.reuse, c[0x0][0x17c], !P0 ;  /* 0x00005f00d6007a0c */ /* 0x040fe20004781270 */
[----:B------:R-:W-:Y:S02]  /*cd00*/  IMAD R214, R214, c[0x0][0x198], RZ ;  /* 0x00006600d6d67a24 */ /* 0x000fe400078e02ff */
[----:B------:R-:W-:Y:S01]  /*cd10*/  LDS.128 R96, [R241+0x3000] ;  /* 0x00300000f1607984 */ /* 0x000fe20000000c00 */
[----:B-1----:R-:W-:-:S03]  /*cd20*/  LEA R62, P6, R220, R66, 0x2 ;  /* 0x00000042dc3e7211 */ /* 0x002fc600078c10ff */
[----:B------:R-:W-:Y:S01]  /*cd30*/  LDS.128 R100, [R251+0x3800] ;  /* 0x00380000fb647984 */ /* 0x000fe20000000c00 */
[----:B------:R-:W-:-:S03]  /*cd40*/  LEA.HI.X.SX32 R63, R220, R67, 0x2, P6 ;  /* 0x00000043dc3f7211 */ /* 0x000fc600030f16ff */
[----:B------:R-:W-:Y:S01]  /*cd50*/  LDS.128 R104, [R241+0x3800] ;  /* 0x00380000f1687984 */ /* 0x000fe20000000c00 */
[C---:B------:R-:W-:Y:S01]  /*cd60*/  ISETP.LT.AND P6, PT, R216.reuse, c[0x0][0x17c], !P0 ;  /* 0x00005f00d8007a0c */ /* 0x040fe200047c1270 */
[----:B------:R-:W-:Y:S02]  /*cd70*/  IMAD R216, R216, c[0x0][0x198], RZ ;  /* 0x00006600d8d87a24 */ /* 0x000fe400078e02ff */
[----:B------:R1:W-:Y:S03]  /*cd80*/  @P3 STG.E [R62.64], R144 ;  /* 0x000000903e003986 */ /* 0x0003e6000c101906 */
[----:B--2---:R-:W-:Y:S01]  /*cd90*/  LEA R60, P3, R216, R66, 0x2 ;  /* 0x00000042d83c7211 */ /* 0x004fe200078610ff */
[----:B------:R2:W-:Y:S01]  /*cda0*/  @P2 STG.E [R64.64], R140 ;  /* 0x0000008c40002986 */ /* 0x0005e2000c101906 */
[----:B------:R-:W-:Y:S02]  /*cdb0*/  ISETP.LT.AND P2, PT, R212, c[0x0][0x17c], !P0 ;  /* 0x00005f00d4007a0c */ /* 0x000fe40004741270 */
[----:B------:R-:W-:-:S02]  /*cdc0*/  LEA.HI.X.SX32 R61, R216, R67, 0x2, P3 ;  /* 0x00000043d83d7211 */ /* 0x000fc400018f16ff */
[C---:B------:R-:W-:Y:S01]  /*cdd0*/  ISETP.LT.AND P3, PT, R213.reuse, c[0x0][0x17c], !P0 ;  /* 0x00005f00d5007a0c */ /* 0x040fe20004761270 */
[----:B------:R-:W-:Y:S01]  /*cde0*/  IMAD R213, R213, c[0x0][0x198], RZ ;  /* 0x00006600d5d57a24 */ /* 0x000fe200078e02ff */
[CC--:B-1----:R-:W-:Y:S01]  /*cdf0*/  LEA R62, P5, R214.reuse, R66.reuse, 0x2 ;  /* 0x00000042d63e7211 */ /* 0x0c2fe200078a10ff */
[----:B------:R1:W-:Y:S03]  /*ce00*/  @P6 STG.E [R60.64], R136 ;  /* 0x000000883c006986 */ /* 0x0003e6000c101906 */
[----:B------:R-:W-:Y:S01]  /*ce10*/  LEA.HI.X.SX32 R63, R214, R67, 0x2, P5 ;  /* 0x00000043d63f7211 */ /* 0x000fe200028f16ff */
[----:B--2---:R-:W-:Y:S01]  /*ce20*/  IMAD.MOV.U32 R64, RZ, RZ, c[0x0][0x198] ;  /* 0x00006600ff407624 */ /* 0x004fe200078e00ff */
[C---:B------:R-:W-:Y:S01]  /*ce30*/  ISETP.LT.AND P5, PT, R210.reuse, c[0x0][0x17c], !P0 ;  /* 0x00005f00d2007a0c */ /* 0x040fe200047a1270 */
[----:B------:R-:W-:Y:S02]  /*ce40*/  IMAD R210, R210, c[0x0][0x198], RZ ;  /* 0x00006600d2d27a24 */ /* 0x000fe400078e02ff */
[----:B------:R2:W-:Y:S01]  /*ce50*/  @P4 STG.E [R62.64], R132 ;  /* 0x000000843e004986 */ /* 0x0005e2000c101906 */
[----:B------:R-:W-:Y:S01]  /*ce60*/  IMAD R69, R64, 0x20, R69 ;  /* 0x0000002040457824 */ /* 0x000fe200078e0245 */
[----:B-1----:R-:W-:-:S03]  /*ce70*/  LEA R60, P6, R213, R66, 0x2 ;  /* 0x00000042d53c7211 */ /* 0x002fc600078c10ff */
[----:B------:R-:W-:Y:S01]  /*ce80*/  IMAD R65, R64, 0x4, R69 ;  /* 0x0000000440417824 */ /* 0x000fe200078e0245 */
[----:B------:R-:W-:Y:S02]  /*ce90*/  LEA.HI.X.SX32 R61, R213, R67, 0x2, P6 ;  /* 0x00000043d53d7211 */ /* 0x000fe400030f16ff */
[----:B--2---:R-:W-:-:S03]  /*cea0*/  LEA R62, P4, R210, R66, 0x2 ;  /* 0x00000042d23e7211 */ /* 0x004fc600078810ff */
[----:B------:R1:W-:Y:S01]  /*ceb0*/  @P3 STG.E [R60.64], R56 ;  /* 0x000000383c003986 */ /* 0x0003e2000c101906 */
[----:B------:R-:W-:Y:S02]  /*cec0*/  ISETP.LT.AND P3, PT, R207, c[0x0][0x17c], !P0 ;  /* 0x00005f00cf007a0c */ /* 0x000fe40004761270 */
[----:B------:R-:W-:Y:S02]  /*ced0*/  LEA.HI.X.SX32 R63, R210, R67, 0x2, P4 ;  /* 0x00000043d23f7211 */ /* 0x000fe400020f16ff */
[----:B------:R-:W-:-:S03]  /*cee0*/  ISETP.LT.AND P4, PT, R208, c[0x0][0x17c], !P0 ;  /* 0x00005f00d0007a0c */ /* 0x000fc60004781270 */
[----:B------:R2:W-:Y:S01]  /*cef0*/  @P5 STG.E [R62.64], R120 ;  /* 0x000000783e005986 */ /* 0x0005e2000c101906 */
[----:B-1----:R-:W-:-:S04]  /*cf00*/  LEA R60, P6, R69, R66, 0x2 ;  /* 0x00000042453c7211 */ /* 0x002fc800078c10ff */
[----:B------:R-:W-:Y:S01]  /*cf10*/  LEA.HI.X.SX32 R61, R69, R67, 0x2, P6 ;  /* 0x00000043453d7211 */ /* 0x000fe200030f16ff */
[----:B------:R-:W-:Y:S01]  /*cf20*/  IMAD R69, R64, 0x4, R65 ;  /* 0x0000000440457824 */ /* 0x000fe200078e0241 */
[----:B--2---:R-:W-:-:S03]  /*cf30*/  LEA R62, P5, R65, R66, 0x2 ;  /* 0x00000042413e7211 */ /* 0x004fc600078a10ff */
[----:B------:R1:W-:Y:S01]  /*cf40*/  @P1 STG.E [R60.64], R28 ;  /* 0x0000001c3c001986 */ /* 0x0003e2000c101906 */
[----:B------:R-:W-:Y:S02]  /*cf50*/  ISETP.LT.AND P1, PT, R205, c[0x0][0x17c], !P0 ;  /* 0x00005f00cd007a0c */ /* 0x000fe40004721270 */
[----:B------:R-:W-:Y:S01]  /*cf60*/  LEA.HI.X.SX32 R63, R65, R67, 0x2, P5 ;  /* 0x00000043413f7211 */ /* 0x000fe200028f16ff */
[----:B------:R-:W-:Y:S01]  /*cf70*/  IMAD R65, R64, 0x4, R69 ;  /* 0x0000000440417824 */ /* 0x000fe200078e0245 */
[----:B------:R-:W-:-:S03]  /*cf80*/  ISETP.LT.AND P5, PT, R204, c[0x0][0x17c], !P0 ;  /* 0x00005f00cc007a0c */ /* 0x000fc600047a1270 */
[----:B------:R2:W-:Y:S01]  /*cf90*/  @P2 STG.E [R62.64], R72 ;  /* 0x000000483e002986 */ /* 0x0005e2000c101906 */
[----:B------:R-:W-:Y:S02]  /*cfa0*/  ISETP.LT.AND P2, PT, R203, c[0x0][0x17c], !P0 ;  /* 0x00005f00cb007a0c */ /* 0x000fe40004741270 */
[----:B-1----:R-:W-:-:S04]  /*cfb0*/  LEA R60, P6, R69, R66, 0x2 ;  /* 0x00000042453c7211 */ /* 0x002fc800078c10ff */
[----:B------:R-:W-:Y:S01]  /*cfc0*/  LEA.HI.X.SX32 R61, R69, R67, 0x2, P6 ;  /* 0x00000043453d7211 */ /* 0x000fe200030f16ff */
[----:B------:R-:W-:Y:S01]  /*cfd0*/  IMAD R69, R64, 0x4, R65 ;  /* 0x0000000440457824 */ /* 0x000fe200078e0241 */
[----:B--2---:R-:W-:-:S03]  /*cfe0*/  LEA R62, P6, R65, R66, 0x2 ;  /* 0x00000042413e7211 */ /* 0x004fc600078c10ff */
[----:B------:R1:W-:Y:S01]  /*cff0*/  @P4 STG.E [R60.64], R52 ;  /* 0x000000343c004986 */ /* 0x0003e2000c101906 */
[----:B------:R-:W-:Y:S02]  /*d000*/  ISETP.LT.AND P4, PT, R202, c[0x0][0x17c], !P0 ;  /* 0x00005f00ca007a0c */ /* 0x000fe40004781270 */
[----:B------:R-:W-:Y:S01]  /*d010*/  LEA.HI.X.SX32 R63, R65, R67, 0x2, P6 ;  /* 0x00000043413f7211 */ /* 0x000fe200030f16ff */
[----:B------:R-:W-:-:S04]  /*d020*/  IMAD R65, R64, 0x4, R69 ;  /* 0x0000000440417824 */ /* 0x000fc800078e0245 */
        /* <DEDUP_REMOVED lines=60> */
[----:B------:R-:W-:-:S03]  /*d3f0*/  LEA R56, P6, R69, R66, 0x2 ;  /* 0x0000004245387211 */ /* 0x000fc600078c10ff */
[----:B------:R2:W-:Y:S01]  /*d400*/  @P5 STG.E [R62.64], R121 ;  /* 0x000000793e005986 */ /* 0x0005e2000c101906 */
[----:B------:R-:W-:Y:S02]  /*d410*/  ISETP.LT.AND P5, PT, R188, c[0x0][0x17c], !P0 ;  /* 0x00005f00bc007a0c */ /* 0x000fe400047a1270 */
[----:B-1----:R-:W-:Y:S01]  /*d420*/  LEA.HI.X.SX32 R57, R69, R67, 0x2, P6 ;  /* 0x0000004345397211 */ /* 0x002fe200030f16ff */
[----:B------:R-:W-:Y:S01]  /*d430*/  IMAD R69, R64, 0x4, R65 ;  /* 0x0000000440457824 */ /* 0x000fe200078e0241 */
[----:B------:R-:W-:-:S03]  /*d440*/  LEA R60, P6, R65, R66, 0x2 ;  /* 0x00000042413c7211 */ /* 0x000fc600078c10ff */
[----:B------:R1:W-:Y:S01]  /*d450*/  @P2 STG.E [R56.64], R29 ;  /* 0x0000001d38002986 */ /* 0x0003e2000c101906 */
[-C--:B------:R-:W-:Y:S01]  /*d460*/  LEA.HI.X.SX32 R61, R65, R67.reuse, 0x2, P6 ;  /* 0x00000043413d7211 */ /* 0x080fe200030f16ff */
[C---:B------:R-:W-:Y:S01]  /*d470*/  IMAD R65, R64.reuse, 0x4, R69 ;  /* 0x0000000440417824 */ /* 0x040fe200078e0245 */
[----:B------:R-:W-:Y:S02]  /*d480*/  LEA R28, P6, R69, R66, 0x2 ;  /* 0x00000042451c7211 */ /* 0x000fe400078c10ff */
[----:B------:R-:W-:Y:S01]  /*d490*/  ISETP.LT.AND P2, PT, R187, c[0x0][0x17c], !P0 ;  /* 0x00005f00bb007a0c */ /* 0x000fe20004741270 */
[----:B--2---:R-:W-:Y:S01]  /*d4a0*/  IMAD R63, R64, 0x4, R65 ;  /* 0x00000004403f7824 */ /* 0x004fe200078e0241 */
[----:B------:R2:W-:Y:S01]  /*d4b0*/  @P4 STG.E [R60.64], R73 ;  /* 0x000000493c004986 */ /* 0x0005e2000c101906 */
[----:B------:R-:W-:Y:S02]  /*d4c0*/  ISETP.LT.AND P4, PT, R186, c[0x0][0x17c], !P0 ;  /* 0x00005f00ba007a0c */ /* 0x000fe40004781270 */
[----:B-1----:R-:W-:-:S02]  /*d4d0*/  LEA.HI.X.SX32 R29, R69, R67, 0x2, P6 ;  /* 0x00000043451d7211 */ /* 0x002fc400030f16ff */
[----:B------:R-:W-:-:S03]  /*d4e0*/  LEA R56, P6, R65, R66, 0x2 ;  /* 0x0000004241387211 */ /* 0x000fc600078c10ff */
[----:B------:R1:W-:Y:S01]  /*d4f0*/  @P3 STG.E [R28.64], R53 ;  /* 0x000000351c003986 */ /* 0x0003e2000c101906 */
[-C--:B------:R-:W-:Y:S01]  /*d500*/  LEA.HI.X.SX32 R57, R65, R67.reuse, 0x2, P6 ;  /* 0x0000004341397211 */ /* 0x080fe200030f16ff */
[C---:B------:R-:W-:Y:S01]  /*d510*/  IMAD R65, R64.reuse, 0x4, R63 ;  /* 0x0000000440417824 */ /* 0x040fe200078e023f */
[-C--:B------:R-:W-:Y:S02]  /*d520*/  LEA R62, P6, R63, R66.reuse, 0x2 ;  /* 0x000000423f3e7211 */ /* 0x080fe400078c10ff */
[----:B------:R-:W-:Y:S01]  /*d530*/  ISETP.LT.AND P3, PT, R185, c[0x0][0x17c], !P0 ;  /* 0x00005f00b9007a0c */ /* 0x000fe20004761270 */
[----:B------:R-:W-:Y:S01]  /*d540*/  IMAD R69, R64, 0x4, R65 ;  /* 0x0000000440457824 */ /* 0x000fe200078e0241 */
[-C--:B------:R-:W-:Y:S01]  /*d550*/  LEA.HI.X.SX32 R63, R63, R67.reuse, 0x2, P6 ;  /* 0x000000433f3f7211 */ /* 0x080fe200030f16ff */
[----:B------:R3:W-:Y:S01]  /*d560*/  @P1 STG.E [R56.64], R49 ;  /* 0x0000003138001986 */ /* 0x0007e2000c101906 */
[CC--:B--2---:R-:W-:Y:S02]  /*d570*/  LEA R60, P6, R65.reuse, R66.reuse, 0x2 ;  /* 0x00000042413c7211 */ /* 0x0c4fe400078c10ff */
[----:B------:R-:W-:Y:S01]  /*d580*/  ISETP.LT.AND P1, PT, R184, c[0x0][0x17c], !P0 ;  /* 0x00005f00b8007a0c */ /* 0x000fe20004721270 */
[----:B-1----:R-:W-:Y:S01]  /*d590*/  IMAD R53, R64, 0x4, R69 ;  /* 0x0000000440357824 */ /* 0x002fe200078e0245 */
[----:B------:R-:W-:Y:S01]  /*d5a0*/  LEA.HI.X.SX32 R61, R65, R67, 0x2, P6 ;  /* 0x00000043413d7211 */ /* 0x000fe200030f16ff */
[----:B------:R1:W-:Y:S01]  /*d5b0*/  @P5 STG.E [R62.64], R45 ;  /* 0x0000002d3e005986 */ /* 0x0003e2000c101906 */
[----:B------:R-:W-:-:S02]  /*d5c0*/  LEA R28, P6, R69, R66, 0x2 ;  /* 0x00000042451c7211 */ /* 0x000fc400078c10ff */
[----:B------:R-:W-:Y:S01]  /*d5d0*/  ISETP.LT.AND P5, PT, R183, c[0x0][0x17c], !P0 ;  /* 0x00005f00b7007a0c */ /* 0x000fe200047a1270 */
[----:B------:R2:W-:Y:S01]  /*d5e0*/  @P2 STG.E [R60.64], R41 ;  /* 0x000000293c002986 */ /* 0x0005e2000c101906 */
[-C--:B------:R-:W-:Y:S01]  /*d5f0*/  LEA.HI.X.SX32 R29, R69, R67.reuse, 0x2, P6 ;  /* 0x00000043451d7211 */ /* 0x080fe200030f16ff */
[----:B---3--:R-:W-:Y:S01]  /*d600*/  IMAD R57, R64, 0x4, R53 ;  /* 0x0000000440397824 */ /* 0x008fe200078e0235 */
[CC--:B------:R-:W-:Y:S01]  /*d610*/  LEA R48, P6, R53.reuse, R66.reuse, 0x2 ;  /* 0x0000004235307211 */ /* 0x0c0fe200078c10ff */
[----:B------:R-:W-:Y:S01]  /*d620*/  LDS.128 R68, [R251+0x2000] ;  /* 0x00200000fb447984 */ /* 0x000fe20000000c00 */
[----:B------:R-:W-:Y:S02]  /*d630*/  ISETP.LT.AND P2, PT, R182, c[0x0][0x17c], !P0 ;  /* 0x00005f00b6007a0c */ /* 0x000fe40004741270 */
[----:B------:R-:W-:Y:S01]  /*d640*/  LEA.HI.X.SX32 R49, R53, R67, 0x2, P6 ;  /* 0x0000004335317211 */ /* 0x000fe200030f16ff */
[----:B------:R-:W-:Y:S01]  /*d650*/  IMAD R53, R64, 0x4, R57 ;  /* 0x0000000440357824 */ /* 0x000fe200078e0239 */
[----:B------:R-:W-:Y:S01]  /*d660*/  LEA R44, P6, R57, R66, 0x2 ;  /* 0x00000042392c7211 */ /* 0x000fe200078c10ff */
[----:B------:R3:W-:Y:S01]  /*d670*/  @P4 STG.E [R28.64], R37 ;  /* 0x000000251c004986 */ /* 0x0007e2000c101906 */
[----:B------:R-:W-:-:S02]  /*d680*/  ISETP.LT.AND P4, PT, R181, c[0x0][0x17c], !P0 ;  /* 0x00005f00b5007a0c */ /* 0x000fc40004781270 */
[-C--:B-1----:R-:W-:Y:S01]  /*d690*/  LEA.HI.X.SX32 R45, R57, R67.reuse, 0x2, P6 ;  /* 0x00000043392d7211 */ /* 0x082fe200030f16ff */
[----:B------:R-:W-:Y:S01]  /*d6a0*/  IMAD R57, R64, 0x4, R53 ;  /* 0x0000000440397824 */ /* 0x000fe200078e0235 */
[CC--:B------:R-:W-:Y:S01]  /*d6b0*/  LEA R40, P6, R53.reuse, R66.reuse, 0x2 ;  /* 0x0000004235287211 */ /* 0x0c0fe200078c10ff */
[----:B------:R1:W-:Y:S01]  /*d6c0*/  @P3 STG.E [R48.64], R33 ;  /* 0x0000002130003986 */ /* 0x0003e2000c101906 */
[----:B------:R-:W-:Y:S02]  /*d6d0*/  ISETP.LT.AND P3, PT, R180, c[0x0][0x17c], !P0 ;  /* 0x00005f00b4007a0c */ /* 0x000fe40004761270 */
[----:B--2---:R-:W-:Y:S01]  /*d6e0*/  LEA.HI.X.SX32 R41, R53, R67, 0x2, P6 ;  /* 0x0000004335297211 */ /* 0x004fe200030f16ff */
[----:B------:R2:W-:Y:S01]  /*d6f0*/  @P1 STG.E [R44.64], R130 ;  /* 0x000000822c001986 */ /* 0x0005e2000c101906 */
[----:B------:R-:W-:Y:S01]  /*d700*/  ISETP.LT.AND P1, PT, R179, c[0x0][0x17c], !P0 ;  /* 0x00005f00b3007a0c */ /* 0x000fe20004721270 */
[----:B---3--:R-:W-:Y:S01]  /*d710*/  IMAD R37, R64, 0x4, R57 ;  /* 0x0000000440257824 */ /* 0x008fe200078e0239 */
[----:B------:R-:W-:Y:S01]  /*d720*/  LEA R28, P6, R57, R66, 0x2 ;  /* 0x00000042391c7211 */ /* 0x000fe200078c10ff */
[----:B------:R3:W-:Y:S01]  /*d730*/  @P5 STG.E [R40.64], R154 ;  /* 0x0000009a28005986 */ /* 0x0007e2000c101906 */
[----:B------:R-:W-:-:S02]  /*d740*/  ISETP.LT.AND P5, PT, R178, c[0x0][0x17c], !P0 ;  /* 0x00005f00b2007a0c */ /* 0x000fc400047a1270 */
[----:B------:R-:W-:Y:S01]  /*d750*/  LEA.HI.X.SX32 R29, R57, R67, 0x2, P6 ;  /* 0x00000043391d7211 */ /* 0x000fe200030f16ff */
[----:B-1----:R-:W-:Y:S01]  /*d760*/  IMAD R49, R64, 0x4, R37 ;  /* 0x0000000440317824 */ /* 0x002fe200078e0225 */
[----:B------:R-:W-:-:S03]  /*d770*/  LEA R32, P6, R37, R66, 0x2 ;  /* 0x0000004225207211 */ /* 0x000fc600078c10ff */
[C---:B--2---:R-:W-:Y:S01]  /*d780*/  IMAD R45, R64.reuse, 0x4, R49 ;  /* 0x00000004402d7824 */ /* 0x044fe200078e0231 */
[-C--:B------:R-:W-:Y:S01]  /*d790*/  LEA.HI.X.SX32 R33, R37, R67.reuse, 0x2, P6 ;  /* 0x0000004325217211 */ /* 0x080fe200030f16ff */
[----:B------:R1:W-:Y:S01]  /*d7a0*/  @P2 STG.E [R28.64], R146 ;  /* 0x000000921c002986 */ /* 0x0003e2000c101906 */
[-C--:B------:R-:W-:Y:S02]  /*d7b0*/  LEA R36, P6, R49, R66.reuse, 0x2 ;  /* 0x0000004231247211 */ /* 0x080fe400078c10ff */
[----:B------:R-:W-:Y:S01]  /*d7c0*/  ISETP.LT.AND P2, PT, R177, c[0x0][0x17c], !P0 ;  /* 0x00005f00b1007a0c */ /* 0x000fe20004741270 */
[----:B------:R2:W-:Y:S01]  /*d7d0*/  @P4 STG.E [R32.64], R142 ;  /* 0x0000008e20004986 */ /* 0x0005e2000c101906 */
[-C--:B------:R-:W-:Y:S01]  /*d7e0*/  LEA.HI.X.SX32 R37, R49, R67.reuse, 0x2, P6 ;  /* 0x0000004331257211 */ /* 0x080fe200030f16ff */
[----:B------:R-:W-:Y:S01]  /*d7f0*/  IMAD R49, R64, 0x4, R45 ;  /* 0x0000000440317824 */ /* 0x000fe200078e022d */
[CC--:B---3--:R-:W-:Y:S02]  /*d800*/  LEA R40, P6, R45.reuse, R66.reuse, 0x2 ;  /* 0x000000422d287211 */ /* 0x0c8fe400078c10ff */
[----:B------:R-:W-:Y:S01]  /*d810*/  ISETP.LT.AND P4, PT, R176, c[0x0][0x17c], !P0 ;  /* 0x00005f00b0007a0c */ /* 0x000fe20004781270 */
[----:B------:R3:W-:Y:S01]  /*d820*/  @P3 STG.E [R36.64], R138 ;  /* 0x0000008a24003986 */ /* 0x0007e2000c101906 */
[----:B------:R-:W-:Y:S01]  /*d830*/  LEA.HI.X.SX32 R41, R45, R67, 0x2, P6 ;  /* 0x000000432d297211 */ /* 0x000fe200030f16ff */
[----:B------:R-:W-:Y:S01]  /*d840*/  IMAD R45, R64, 0x4, R49 ;  /* 0x00000004402d7824 */ /* 0x000fe200078e0231 */
[----:B-1----:R-:W-:-:S02]  /*d850*/  LEA R28, P6, R49, R66, 0x2 ;  /* 0x00000042311c7211 */ /* 0x002fc400078c10ff */
[----:B------:R-:W-:Y:S01]  /*d860*/  ISETP.LT.AND P3, PT, R175, c[0x0][0x17c], !P0 ;  /* 0x00005f00af007a0c */ /* 0x000fe20004761270 */
[----:B------:R1:W-:Y:S01]  /*d870*/  @P1 STG.E [R40.64], R134 ;  /* 0x0000008628001986 */ /* 0x0003e2000c101906 */
[-C--:B------:R-:W-:Y:S01]  /*d880*/  LEA.HI.X.SX32 R29, R49, R67.reuse, 0x2, P6 ;  /* 0x00000043311d7211 */ /* 0x080fe200030f16ff */
[----:B------:R-:W-:Y:S01]  /*d890*/  IMAD R49, R64, 0x4, R45 ;  /* 0x0000000440317824 */ /* 0x000fe200078e022d */
[CC--:B--2---:R-:W-:Y:S02]  /*d8a0*/  LEA R32, P6, R45.reuse, R66.reuse, 0x2 ;  /* 0x000000422d207211 */ /* 0x0c4fe400078c10ff */
[----:B------:R-:W-:Y:S01]  /*d8b0*/  ISETP.LT.AND P1, PT, R174, c[0x0][0x17c], !P0 ;  /* 0x00005f00ae007a0c */ /* 0x000fe20004721270 */
[----:B------:R2:W-:Y:S01]  /*d8c0*/  @P5 STG.E [R28.64], R58 ;  /* 0x0000003a1c005986 */ /* 0x0005e2000c101906 */
[----:B------:R-:W-:Y:S01]  /*d8d0*/  LEA.HI.X.SX32 R33, R45, R67, 0x2, P6 ;  /* 0x000000432d217211 */ /* 0x000fe200030f16ff */
[----:B------:R-:W-:Y:S01]  /*d8e0*/  IMAD R45, R64, 0x4, R49 ;  /* 0x00000004402d7824 */ /* 0x000fe200078e0231 */
[----:B---3--:R-:W-:-:S02]  /*d8f0*/  LEA R36, P6, R49, R66, 0x2 ;  /* 0x0000004231247211 */ /* 0x008fc400078c10ff */
[----:B------:R-:W-:Y:S01]  /*d900*/  ISETP.LT.AND P5, PT, R173, c[0x0][0x17c], !P0 ;  /* 0x00005f00ad007a0c */ /* 0x000fe200047a1270 */
[----:B------:R3:W-:Y:S01]  /*d910*/  @P2 STG.E [R32.64], R122 ;  /* 0x0000007a20002986 */ /* 0x0007e2000c101906 */
[-C--:B------:R-:W-:Y:S01]  /*d920*/  LEA.HI.X.SX32 R37, R49, R67.reuse, 0x2, P6 ;  /* 0x0000004331257211 */ /* 0x080fe200030f16ff */
[----:B------:R-:W-:Y:S01]  /*d930*/  IMAD R49, R64, 0x4, R45 ;  /* 0x0000000440317824 */ /* 0x000fe200078e022d */
[CC--:B-1----:R-:W-:Y:S02]  /*d940*/  LEA R40, P6, R45.reuse, R66.reuse, 0x2 ;  /* 0x000000422d287211 */ /* 0x0c2fe400078c10ff */
[----:B------:R-:W-:Y:S01]  /*d950*/  ISETP.LT.AND P2, PT, R172, c[0x0][0x17c], !P0 ;  /* 0x00005f00ac007a0c */ /* 0x000fe20004741270 */
[----:B------:R1:W-:Y:S01]  /*d960*/  @P4 STG.E [R36.64], R30 ;  /* 0x0000001e24004986 */ /* 0x0003e2000c101906 */
[----:B------:R-:W-:Y:S01]  /*d970*/  LEA.HI.X.SX32 R41, R45, R67, 0x2, P6 ;  /* 0x000000432d297211 */ /* 0x000fe200030f16ff */
[----:B------:R-:W-:Y:S01]  /*d980*/  IMAD R45, R64, 0x4, R49 ;  /* 0x00000004402d7824 */ /* 0x000fe200078e0231 */
[----:B--2---:R-:W-:-:S02]  /*d990*/  LEA R28, P6, R49, R66, 0x2 ;  /* 0x00000042311c7211 */ /* 0x004fc400078c10ff */
        /* <DEDUP_REMOVED lines=76> */
[----:B---3--:R-:W-:Y:S01]  /*de60*/  IMAD R29, R64, 0x4, R49 ;  /* 0x00000004401d7824 */ /* 0x008fe200078e0231 */
[----:B------:R-:W-:Y:S01]  /*de70*/  LEA.HI.X.SX32 R41, R45, R67, 0x2, P6 ;  /* 0x000000432d297211 */ /* 0x000fe200030f16ff */
[----:B------:R2:W-:Y:S01]  /*de80*/  @P3 STG.E [R36.64], R31 ;  /* 0x0000001f24003986 */ /* 0x0005e2000c101906 */
[----:B------:R-:W-:-:S02]  /*de90*/  LEA R44, P6, R49, R66, 0x2 ;  /* 0x00000042312c7211 */ /* 0x000fc400078c10ff */
[----:B------:R-:W-:Y:S01]  /*dea0*/  ISETP.LT.AND P3, PT, R119, c[0x0][0x17c], !P0 ;  /* 0x00005f0077007a0c */ /* 0x000fe20004761270 */
[----:B------:R3:W-:Y:S01]  /*deb0*/  @P1 STG.E [R40.64], R75 ;  /* 0x0000004b28001986 */ /* 0x0007e2000c101906 */
[-C--:B------:R-:W-:Y:S01]  /*dec0*/  LEA.HI.X.SX32 R45, R49, R67.reuse, 0x2, P6 ;  /* 0x00000043312d7211 */ /* 0x080fe200030f16ff */
[----:B------:R-:W-:Y:S01]  /*ded0*/  IMAD R49, R64, 0x4, R29 ;  /* 0x0000000440317824 */ /* 0x000fe200078e021d */
[CC--:B-1----:R-:W-:Y:S01]  /*dee0*/  LEA R32, P6, R29.reuse, R66.reuse, 0x2 ;  /* 0x000000421d207211 */ /* 0x0c2fe200078c10ff */
[----:B------:R-:W-:Y:S01]  /*def0*/  LDS.128 R72, [R251+0x2800] ;  /* 0x00280000fb487984 */ /* 0x000fe20000000c00 */
[----:B------:R-:W-:Y:S01]  /*df00*/  ISETP.LT.AND P1, PT, R24, c[0x0][0x17c], !P0 ;  /* 0x00005f0018007a0c */ /* 0x000fe20004721270 */
[----:B------:R-:W-:Y:S01]  /*df10*/  IMAD R53, R64, 0x4, R49 ;  /* 0x0000000440357824 */ /* 0x000fe200078e0231 */
[----:B------:R-:W-:Y:S01]  /*df20*/  LEA.HI.X.SX32 R33, R29, R67, 0x2, P6 ;  /* 0x000000431d217211 */ /* 0x000fe200030f16ff */
[----:B------:R-:W-:Y:S01]  /*df30*/  @P5 STG.E [R44.64], R55 ;  /* 0x000000372c005986 */ /* 0x000fe2000c101906 */
[----:B--2---:R-:W-:-:S02]  /*df40*/  LEA R36, P6, R49, R66, 0x2 ;  /* 0x0000004231247211 */ /* 0x004fc400078c10ff */
[----:B------:R-:W-:Y:S01]  /*df50*/  ISETP.LT.AND P5, PT, R118, c[0x0][0x17c], !P0 ;  /* 0x00005f0076007a0c */ /* 0x000fe200047a1270 */
[----:B------:R-:W1:Y:S01]  /*df60*/  LDS.128 R28, [R251] ;  /* 0x00000000fb1c7984 */ /* 0x000e620000000c00 */
[-C--:B------:R-:W-:Y:S01]  /*df70*/  LEA.HI.X.SX32 R37, R49, R67.reuse, 0x2, P6 ;  /* 0x0000004331257211 */ /* 0x080fe200030f16ff */
[----:B---3--:R-:W-:Y:S01]  /*df80*/  IMAD R41, R64, 0x4, R53 ;  /* 0x0000000440297824 */ /* 0x008fe200078e0235 */
[-C--:B------:R-:W-:Y:S01]  /*df90*/  LEA R24, P6, R53, R66.reuse, 0x2 ;  /* 0x0000004235187211 */ /* 0x080fe200078c10ff */
[----:B------:R2:W-:Y:S01]  /*dfa0*/  @P2 STG.E [R32.64], R51 ;  /* 0x0000003320002986 */ /* 0x0005e2000c101906 */
[----:B------:R-:W-:Y:S02]  /*dfb0*/  ISETP.LT.AND P2, PT, R25, c[0x0][0x17c], !P0 ;  /* 0x00005f0019007a0c */ /* 0x000fe40004741270 */
[----:B------:R-:W-:Y:S01]  /*dfc0*/  LEA.HI.X.SX32 R25, R53, R67, 0x2, P6 ;  /* 0x0000004335197211 */ /* 0x000fe200030f16ff */
[----:B------:R-:W3:Y:S01]  /*dfd0*/  LDS.128 R48, [R241] ;  /* 0x00000000f1307984 */ /* 0x000ee20000000c00 */
[----:B------:R-:W-:-:S03]  /*dfe0*/  LEA R40, P6, R41, R66, 0x2 ;  /* 0x0000004229287211 */ /* 0x000fc600078c10ff */
[----:B------:R-:W-:Y:S01]  /*dff0*/  @P4 STG.E [R36.64], R47 ;  /* 0x0000002f24004986 */ /* 0x000fe2000c101906 */
[----:B------:R-:W-:-:S03]  /*e000*/  ISETP.LT.AND P4, PT, R18, c[0x0][0x17c], !P0 ;  /* 0x00005f0012007a0c */ /* 0x000fc60004781270 */
[----:B------:R-:W4:Y:S01]  /*e010*/  LDS.128 R44, [R251+0x800] ;  /* 0x00080000fb2c7984 */ /* 0x000f220000000c00 */
[C---:B--2---:R-:W-:Y:S01]  /*e020*/  IMAD R33, R64.reuse, 0x4, R41 ;  /* 0x0000000440217824 */ /* 0x044fe200078e0229 */
[-C--:B------:R-:W-:Y:S02]  /*e030*/  LEA.HI.X.SX32 R41, R41, R67.reuse, 0x2, P6 ;  /* 0x0000004329297211 */ /* 0x080fe400030f16ff */
[----:B------:R-:W2:Y:S01]  /*e040*/  LDS.128 R52, [R241+0x800] ;  /* 0x00080000f1347984 */ /* 0x000ea20000000c00 */
[----:B------:R-:W-:Y:S01]  /*e050*/  IMAD R59, R64, 0x4, R33 ;  /* 0x00000004403b7824 */ /* 0x000fe200078e0221 */
[CC--:B------:R-:W-:Y:S02]  /*e060*/  LEA R56, P6, R33.reuse, R66.reuse, 0x2 ;  /* 0x0000004221387211 */ /* 0x0c0fe400078c10ff */
[----:B------:R1:W-:Y:S01]  /*e070*/  @P3 STG.E [R24.64], R43 ;  /* 0x0000002b18003986 */ /* 0x0003e2000c101906 */
[----:B------:R-:W-:Y:S02]  /*e080*/  ISETP.LT.AND P3, PT, R22, c[0x0][0x17c], !P0 ;  /* 0x00005f0016007a0c */ /* 0x000fe40004761270 */
[-C--:B------:R-:W-:Y:S01]  /*e090*/  LEA.HI.X.SX32 R57, R33, R67.reuse, 0x2, P6 ;  /* 0x0000004321397211 */ /* 0x080fe200030f16ff */
[----:B------:R-:W-:Y:S01]  /*e0a0*/  @P1 STG.E [R40.64], R39 ;  /* 0x0000002728001986 */ /* 0x000fe2000c101906 */
[C---:B------:R-:W-:Y:S01]  /*e0b0*/  LEA R60, P6, R59.reuse, R66, 0x2 ;  /* 0x000000423b3c7211 */ /* 0x040fe200078c10ff */
[----:B------:R-:W-:Y:S01]  /*e0c0*/  IMAD R33, R64, 0x4, R59 ;  /* 0x0000000440217824 */ /* 0x000fe200078e023b */
[----:B------:R-:W-:Y:S01]  /*e0d0*/  ISETP.LT.AND P1, PT, R80, c[0x0][0x17c], !P0 ;  /* 0x00005f0050007a0c */ /* 0x000fe20004721270 */
[----:B------:R-:W2:Y:S01]  /*e0e0*/  LDS.128 R36, [R251+0x1000] ;  /* 0x00100000fb247984 */ /* 0x000ea20000000c00 */
[----:B------:R-:W-:-:S03]  /*e0f0*/  LEA.HI.X.SX32 R61, R59, R67, 0x2, P6 ;  /* 0x000000433b3d7211 */ /* 0x000fc600030f16ff */
[----:B------:R-:W2:Y:S01]  /*e100*/  LDS.128 R40, [R241+0x1000] ;  /* 0x00100000f1287984 */ /* 0x000ea20000000c00 */
[----:B-1----:R-:W-:-:S03]  /*e110*/  LEA R24, P6, R33, R66, 0x2 ;  /* 0x0000004221187211 */ /* 0x002fc600078c10ff */
[----:B------:R-:W-:Y:S01]  /*e120*/  @P5 STG.E [R56.64], R35 ;  /* 0x0000002338005986 */ /* 0x000fe2000c101906 */
[----:B------:R-:W-:Y:S01]  /*e130*/  ISETP.LT.AND P5, PT, R21, c[0x0][0x17c], !P0 ;  /* 0x00005f0015007a0c */ /* 0x000fe200047a1270 */
[C---:B------:R-:W-:Y:S01]  /*e140*/  IMAD R21, R64.reuse, 0x4, R33 ;  /* 0x0000000440157824 */ /* 0x040fe200078e0221 */
[----:B------:R-:W-:Y:S01]  /*e150*/  LEA.HI.X.SX32 R25, R33, R67, 0x2, P6 ;  /* 0x0000004321197211 */ /* 0x000fe200030f16ff */
[----:B------:R-:W-:Y:S02]  /*e160*/  LDS.128 R56, [R241+0x1800] ;  /* 0x00180000f1387984 */ /* 0x000fe40000000c00 */
[----:B------:R-:W-:Y:S01]  /*e170*/  IMAD R63, R64, 0x4, R21 ;  /* 0x00000004403f7824 */ /* 0x000fe200078e0215 */
[----:B------:R-:W-:Y:S01]  /*e180*/  LEA R18, P6, R21, R66, 0x2 ;  /* 0x0000004215127211 */ /* 0x000fe200078c10ff */
[----:B------:R-:W1:Y:S04]  /*e190*/  LDS.128 R32, [R251+0x1800] ;  /* 0x00180000fb207984 */ /* 0x000e680000000c00 */
[----:B------:R-:W-:Y:S01]  /*e1a0*/  @P2 STG.E [R60.64], R28 ;  /* 0x0000001c3c002986 */ /* 0x000fe2000c101906 */
[----:B------:R-:W-:-:S02]  /*e1b0*/  ISETP.LT.AND P2, PT, R19, c[0x0][0x17c], !P0 ;  /* 0x00005f0013007a0c */ /* 0x000fc40004741270 */
[-C--:B------:R-:W-:Y:S01]  /*e1c0*/  LEA.HI.X.SX32 R19, R21, R67.reuse, 0x2, P6 ;  /* 0x0000004315137211 */ /* 0x080fe200030f16ff */
[C---:B------:R-:W-:Y:S01]  /*e1d0*/  IMAD R21, R64.reuse, 0x4, R63 ;  /* 0x0000000440157824 */ /* 0x040fe200078e023f */
[-C--:B------:R-:W-:Y:S01]  /*e1e0*/  LEA R84, P6, R63, R66.reuse, 0x2 ;  /* 0x000000423f547211 */ /* 0x080fe200078c10ff */
[----:B---3--:R3:W-:Y:S01]  /*e1f0*/  @P4 STG.E [R24.64], R48 ;  /* 0x0000003018004986 */ /* 0x0087e2000c101906 */
[----:B------:R-:W-:Y:S02]  /*e200*/  ISETP.LT.AND P4, PT, R117, c[0x0][0x17c], !P0 ;  /* 0x00005f0075007a0c */ /* 0x000fe40004781270 */
[-C--:B------:R-:W-:Y:S01]  /*e210*/  LEA.HI.X.SX32 R85, R63, R67.reuse, 0x2, P6 ;  /* 0x000000433f557211 */ /* 0x080fe200030f16ff */
[----:B----4-:R4:W-:Y:S01]  /*e220*/  @P3 STG.E [R18.64], R44 ;  /* 0x0000002c12003986 */ /* 0x0109e2000c101906 */
[----:B------:R-:W-:Y:S01]  /*e230*/  ISETP.LT.AND P3, PT, R7, c[0x0][0x17c], !P0 ;  /* 0x00005f0007007a0c */ /* 0x000fe20004761270 */
[C---:B------:R-:W-:Y:S01]  /*e240*/  IMAD R7, R64.reuse, 0x4, R21 ;  /* 0x0000000440077824 */ /* 0x040fe200078e0215 */
[CC--:B------:R-:W-:Y:S01]  /*e250*/  LEA R92, P6, R21.reuse, R66.reuse, 0x2 ;  /* 0x00000042155c7211 */ /* 0x0c0fe200078c10ff */
[----:B------:R-:W1:Y:S03]  /*e260*/  LDS.128 R60, [R241+0x2000] ;  /* 0x00200000f13c7984 */ /* 0x000e660000000c00 */
[----:B------:R-:W-:Y:S01]  /*e270*/  LEA.HI.X.SX32 R93, R21, R67, 0x2, P6 ;  /* 0x00000043155d7211 */ /* 0x000fe200030f16ff */
[----:B------:R-:W-:Y:S01]  /*e280*/  IMAD R21, R64, 0x4, R7 ;  /* 0x0000000440157824 */ /* 0x000fe200078e0207 */
[----:B---3--:R-:W-:Y:S01]  /*e290*/  LEA R24, P6, R7, R66, 0x2 ;  /* 0x0000004207187211 */ /* 0x008fe200078c10ff */
[----:B--2---:R-:W-:Y:S01]  /*e2a0*/  @P1 STG.E [R84.64], R52 ;  /* 0x0000003454001986 */ /* 0x004fe2000c101906 */
[----:B------:R-:W-:-:S02]  /*e2b0*/  ISETP.LT.AND P1, PT, R12, c[0x0][0x17c], !P0 ;  /* 0x00005f000c007a0c */ /* 0x000fc40004721270 */
[-C--:B------:R-:W-:Y:S01]  /*e2c0*/  LEA.HI.X.SX32 R25, R7, R67.reuse, 0x2, P6 ;  /* 0x0000004307197211 */ /* 0x080fe200030f16ff */
[----:B------:R-:W2:Y:S01]  /*e2d0*/  LDS.128 R84, [R241+0x2800] ;  /* 0x00280000f1547984 */ /* 0x000ea20000000c00 */
[CC--:B----4-:R-:W-:Y:S01]  /*e2e0*/  LEA R18, P6, R21.reuse, R66.reuse, 0x2 ;  /* 0x0000004215127211 */ /* 0x0d0fe200078c10ff */
[----:B------:R-:W-:Y:S02]  /*e2f0*/  IMAD R7, R64, 0x4, R21 ;  /* 0x0000000440077824 */ /* 0x000fe400078e0215 */
[----:B------:R-:W-:Y:S01]  /*e300*/  @P5 STG.E [R92.64], R36 ;  /* 0x000000245c005986 */ /* 0x000fe2000c101906 */
[----:B------:R-:W-:Y:S02]  /*e310*/  LEA.HI.X.SX32 R19, R21, R67, 0x2, P6 ;  /* 0x0000004315137211 */ /* 0x000fe400030f16ff */
[----:B------:R-:W-:Y:S01]  /*e320*/  LEA R108, P6, R7, R66, 0x2 ;  /* 0x00000042076c7211 */ /* 0x000fe200078c10ff */
[----:B------:R-:W3:Y:S01]  /*e330*/  LDS.128 R92, [R251+0x3000] ;  /* 0x00300000fb5c7984 */ /* 0x000ee20000000c00 */
[----:B------:R-:W-:-:S02]  /*e340*/  ISETP.LT.AND P5, PT, R0, c[0x0][0x17c], !P0 ;  /* 0x00005f0000007a0c */ /* 0x000fc400047a1270 */
[----:B------:R-:W-:Y:S01]  /*e350*/  LEA.HI.X.SX32 R109, R7, R67, 0x2, P6 ;  /* 0x00000043076d7211 */ /* 0x000fe200030f16ff */
[----:B------:R-:W-:Y:S01]  /*e360*/  @P2 STG.E [R24.64], R40 ;  /* 0x0000002818002986 */ /* 0x000fe2000c101906 */
[----:B------:R-:W-:Y:S01]  /*e370*/  ISETP.LT.AND P2, PT, R15, c[0x0][0x17c], !P0 ;  /* 0x00005f000f007a0c */ /* 0x000fe20004741270 */
[C---:B------:R-:W-:Y:S02]  /*e380*/  IMAD R15, R64.reuse, 0x4, R7 ;  /* 0x00000004400f7824 */ /* 0x040fe400078e0207 */
[----:B-1----:R1:W-:Y:S01]  /*e390*/  @P4 STG.E [R18.64], R32 ;  /* 0x0000002012004986 */ /* 0x0023e2000c101906 */
[----:B------:R-:W-:Y:S01]  /*e3a0*/  ISETP.LT.AND P4, PT, R89, c[0x0][0x17c], !P0 ;  /* 0x00005f0059007a0c */ /* 0x000fe20004781270 */
[----:B------:R-:W-:Y:S01]  /*e3b0*/  IMAD R7, R64, 0x4, R15 ;  /* 0x0000000440077824 */ /* 0x000fe200078e020f */
[----:B------:R-:W-:Y:S01]  /*e3c0*/  LEA R110, P6, R15, R66, 0x2 ;  /* 0x000000420f6e7211 */ /* 0x000fe200078c10ff */
[----:B------:R4:W-:Y:S01]  /*e3d0*/  @P3 STG.E [R108.64], R56 ;  /* 0x000000386c003986 */ /* 0x0009e2000c101906 */
[----:B------:R-:W-:-:S02]  /*e3e0*/  ISETP.LT.AND P3, PT, R14, c[0x0][0x17c], !P0 ;  /* 0x00005f000e007a0c */ /* 0x000fc40004761270 */
[----:B------:R-:W-:Y:S02]  /*e3f0*/  LEA.HI.X.SX32 R111, R15, R67, 0x2, P6 ;  /* 0x000000430f6f7211 */ /* 0x000fe400030f16ff */
[----:B------:R-:W-:Y:S01]  /*e400*/  LEA R14, P6, R7, R66, 0x2 ;  /* 0x00000042070e7211 */ /* 0x000fe200078c10ff */
[----:B-1----:R-:W-:-:S03]  /*e410*/  IMAD R19, R64, 0x4, R7 ;  /* 0x0000000440137824 */ /* 0x002fc600078e0207 */
[-C--:B------:R-:W-:Y:S01]  /*e420*/  LEA.HI.X.SX32 R15, R7, R67.reuse, 0x2, P6 ;  /* 0x00000043070f7211 */ /* 0x080fe200030f16ff */
[----:B------:R-:W-:Y:S01]  /*e430*/  @P1 STG.E [R110.64], R68 ;  /* 0x000000446e001986 */ /* 0x000fe2000c101906 */
[----:B------:R-:W-:Y:S01]  /*e440*/  IMAD R7, R64, 0x4, R19 ;  /* 0x0000000440077824 */ /* 0x000fe200078e0213 */
[CC--:B------:R-:W-:Y:S02]  /*e450*/  LEA R18, P1, R19.reuse, R66.reuse, 0x2 ;  /* 0x0000004213127211 */ /* 0x0c0fe400078210ff */
[----:B------:R1:W-:Y:S01]  /*e460*/  @P5 STG.E [R14.64], R60 ;  /* 0x0000003c0e005986 */ /* 0x0003e2000c101906 */
[----:B------:R-:W-:Y:S01]  /*e470*/  ISETP.LT.AND P5, PT, R4, c[0x0][0x17c], !P0 ;  /* 0x00005f0004007a0c */ /* 0x000fe200047a1270 */
[----:B------:R-:W-:Y:S01]  /*e480*/  IMAD R21, R64, 0x4, R7 ;  /* 0x0000000440157824 */ /* 0x000fe200078e0207 */
[----:B------:R-:W-:Y:S02]  /*e490*/  LEA.HI.X.SX32 R19, R19, R67, 0x2, P1 ;  /* 0x0000004313137211 */ /* 0x000fe400008f16ff */
[----:B------:R-:W-:-:S02]  /*e4a0*/  LEA R24, P6, R7, R66, 0x2 ;  /* 0x0000004207187211 */ /* 0x000fc400078c10ff */
[----:B------:R-:W-:Y:S01]  /*e4b0*/  ISETP.LT.AND P1, PT, R76, c[0x0][0x17c], !P0 ;  /* 0x00005f004c007a0c */ /* 0x000fe20004721270 */
[----:B------:R3:W-:Y:S01]  /*e4c0*/  @P2 STG.E [R18.64], R72 ;  /* 0x0000004812002986 */ /* 0x0007e2000c101906 */
[----:B------:R-:W-:Y:S01]  /*e4d0*/  LEA.HI.X.SX32 R25, R7, R67, 0x2, P6 ;  /* 0x0000004307197211 */ /* 0x000fe200030f16ff */
[----:B------:R-:W-:Y:S01]  /*e4e0*/  IMAD R7, R64, 0x4, R21 ;  /* 0x0000000440077824 */ /* 0x000fe200078e0215 */
[----:B----4-:R-:W-:-:S03]  /*e4f0*/  LEA R108, P2, R21, R66, 0x2 ;  /* 0x00000042156c7211 */ /* 0x010fc600078410ff */
[C---:B-1----:R-:W-:Y:S01]  /*e500*/  IMAD R15, R64.reuse, 0x4, R7 ;  /* 0x00000004400f7824 */ /* 0x042fe200078e0207 */
[-C--:B------:R-:W-:Y:S01]  /*e510*/  LEA.HI.X.SX32 R109, R21, R67.reuse, 0x2, P2 ;  /* 0x00000043156d7211 */ /* 0x080fe200010f16ff */
[----:B--2---:R1:W-:Y:S01]  /*e520*/  @P4 STG.E [R24.64], R84 ;  /* 0x0000005418004986 */ /* 0x0043e2000c101906 */
[-C--:B------:R-:W-:Y:S02]  /*e530*/  LEA R4, P6, R7, R66.reuse, 0x2 ;  /* 0x0000004207047211 */ /* 0x080fe400078c10ff */
[----:B------:R-:W-:Y:S01]  /*e540*/  ISETP.LT.AND P4, PT, R5, c[0x0][0x17c], !P0 ;  /* 0x00005f0005007a0c */ /* 0x000fe20004781270 */
[----:B---3--:R-:W-:Y:S01]  /*e550*/  @P3 STG.E [R108.64], R92 ;  /* 0x0000005c6c003986 */ /* 0x008fe2000c101906 */
[-C--:B------:R-:W-:Y:S01]  /*e560*/  LEA.HI.X.SX32 R5, R7, R67.reuse, 0x2, P6 ;  /* 0x0000004307057211 */ /* 0x080fe200030f16ff */
[----:B------:R-:W-:Y:S01]  /*e570*/  IMAD R7, R64, 0x4, R15 ;  /* 0x0000000440077824 */ /* 0x000fe200078e020f */
[C---:B------:R-:W-:Y:S02]  /*e580*/  LEA R14, P3, R15.reuse, R66, 0x2 ;  /* 0x000000420f0e7211 */ /* 0x040fe400078610ff */
[----:B------:R-:W-:Y:S01]  /*e590*/  ISETP.LT.AND P2, PT, R2, c[0x0][0x17c], !P0 ;  /* 0x00005f0002007a0c */ /* 0x000fe20004741270 */
[----:B------:R2:W-:Y:S01]  /*e5a0*/  @P5 STG.E [R4.64], R96 ;  /* 0x0000006004005986 */ /* 0x0005e2000c101906 */
[----:B------:R-:W-:-:S02]  /*e5b0*/  LEA.HI.X.SX32 R15, R15, R67, 0x2, P3 ;  /* 0x000000430f0f7211 */ /* 0x000fc400018f16ff */
[----:B------:R-:W-:Y:S01]  /*e5c0*/  ISETP.LT.AND P5, PT, R17, c[0x0][0x17c], !P0 ;  /* 0x00005f0011007a0c */ /* 0x000fe200047a1270 */
[C---:B------:R-:W-:Y:S01]  /*e5d0*/  IMAD R17, R64.reuse, 0x4, R7 ;  /* 0x0000000440117824 */ /* 0x040fe200078e0207 */
[-C--:B------:R-:W-:Y:S01]  /*e5e0*/  LEA R18, P6, R7, R66.reuse, 0x2 ;  /* 0x0000004207127211 */ /* 0x080fe200078c10ff */
[----:B------:R3:W-:Y:S01]  /*e5f0*/  @P1 STG.E [R14.64], R100 ;  /* 0x000000640e001986 */ /* 0x0007e2000c101906 */
[----:B------:R-:W-:Y:S02]  /*e600*/  ISETP.LT.AND P3, PT, R81, c[0x0][0x17c], !P0 ;  /* 0x00005f0051007a0c */ /* 0x000fe40004761270 */
[----:B------:R-:W-:Y:S01]  /*e610*/  LEA.HI.X.SX32 R19, R7, R67, 0x2, P6 ;  /* 0x0000004307137211 */ /* 0x000fe200030f16ff */
[----:B------:R-:W-:Y:S01]  /*e620*/  IMAD R7, R64, 0x4, R17 ;  /* 0x0000000440077824 */ /* 0x000fe200078e0211 */
[----:B-1----:R-:W-:-:S03]  /*e630*/  LEA R24, P1, R17, R66, 0x2 ;  /* 0x0000004211187211 */ /* 0x002fc600078210ff */
[----:B------:R1:W-:Y:S01]  /*e640*/  @P4 STG.E [R18.64], R104 ;  /* 0x0000006812004986 */ /* 0x0003e2000c101906 */
[-C--:B------:R-:W-:Y:S01]  /*e650*/  LEA.HI.X.SX32 R25, R17, R67.reuse, 0x2, P1 ;  /* 0x0000004311197211 */ /* 0x080fe200008f16ff */
[----:B------:R-:W-:Y:S01]  /*e660*/  IMAD R17, R64, 0x4, R7 ;  /* 0x0000000440117824 */ /* 0x000fe200078e0207 */
[CC--:B--2---:R-:W-:Y:S02]  /*e670*/  LEA R4, P6, R7.reuse, R66.reuse, 0x2 ;  /* 0x0000004207047211 */ /* 0x0c4fe400078c10ff */
[----:B------:R-:W-:Y:S01]  /*e680*/  ISETP.LT.AND P4, PT, R90, c[0x0][0x17c], !P0 ;  /* 0x00005f005a007a0c */ /* 0x000fe20004781270 */
[----:B------:R-:W-:Y:S01]  /*e690*/  @P2 STG.E [R24.64], R29 ;  /* 0x0000001d18002986 */ /* 0x000fe2000c101906 */
[-C--:B------:R-:W-:Y:S01]  /*e6a0*/  LEA.HI.X.SX32 R5, R7, R67.reuse, 0x2, P6 ;  /* 0x0000004307057211 */ /* 0x080fe200030f16ff */
[----:B------:R-:W-:Y:S01]  /*e6b0*/  IMAD R7, R64, 0x4, R17 ;  /* 0x0000000440077824 */ /* 0x000fe200078e0211 */
[CC--:B---3--:R-:W-:Y:S02]  /*e6c0*/  LEA R14, P2, R17.reuse, R66.reuse, 0x2 ;  /* 0x00000042110e7211 */ /* 0x0c8fe400078410ff */
[----:B------:R-:W-:Y:S01]  /*e6d0*/  ISETP.LT.AND P1, PT, R16, c[0x0][0x17c], !P0 ;  /* 0x00005f0010007a0c */ /* 0x000fe20004721270 */
[----:B------:R2:W-:Y:S01]  /*e6e0*/  @P5 STG.E [R4.64], R49 ;  /* 0x0000003104005986 */ /* 0x0005e2000c101906 */
[----:B------:R-:W-:Y:S01]  /*e6f0*/  LEA.HI.X.SX32 R15, R17, R67, 0x2, P2 ;  /* 0x00000043110f7211 */ /* 0x000fe200010f16ff */
[----:B------:R-:W-:Y:S01]  /*e700*/  IMAD R17, R64, 0x4, R7 ;  /* 0x0000000440117824 */ /* 0x000fe200078e0207 */
[----:B------:R-:W-:-:S02]  /*e710*/  LEA R2, P6, R7, R66, 0x2 ;  /* 0x0000004207027211 */ /* 0x000fc400078c10ff */
[----:B------:R-:W-:Y:S01]  /*e720*/  ISETP.LT.AND P2, PT, R6, c[0x0][0x17c], !P0 ;  /* 0x00005f0006007a0c */ /* 0x000fe20004741270 */
[----:B------:R3:W-:Y:S01]  /*e730*/  @P3 STG.E [R14.64], R45 ;  /* 0x0000002d0e003986 */ /* 0x0007e2000c101906 */
[-C--:B------:R-:W-:Y:S01]  /*e740*/  LEA R6, P3, R17, R66.reuse, 0x2 ;  /* 0x0000004211067211 */ /* 0x080fe200078610ff */
[C---:B-1----:R-:W-:Y:S01]  /*e750*/  IMAD R19, R64.reuse, 0x4, R17 ;  /* 0x0000000440137824 */ /* 0x042fe200078e0211 */
[----:B------:R-:W-:Y:S02]  /*e760*/  ISETP.LT.AND P5, PT, R3, c[0x0][0x17c], !P0 ;  /* 0x00005f0003007a0c */ /* 0x000fe400047a1270 */
[-C--:B------:R-:W-:Y:S02]  /*e770*/  LEA.HI.X.SX32 R3, R7, R67.reuse, 0x2, P6 ;  /* 0x0000004307037211 */ /* 0x080fe400030f16ff */
[----:B------:R-:W-:Y:S02]  /*e780*/  LEA.HI.X.SX32 R7, R17, R67, 0x2, P3 ;  /* 0x0000004311077211 */ /* 0x000fe400018f16ff */
[----:B------:R-:W-:Y:S01]  /*e790*/  ISETP.LT.AND P3, PT, R13, c[0x0][0x17c], !P0 ;  /* 0x00005f000d007a0c */ /* 0x000fe20004761270 */
[----:B------:R-:W-:Y:S01]  /*e7a0*/  IMAD R13, R64, 0x4, R19 ;  /* 0x00000004400d7824 */ /* 0x000fe200078e0213 */
[----:B------:R1:W-:Y:S01]  /*e7b0*/  @P4 STG.E [R2.64], R53 ;  /* 0x0000003502004986 */ /* 0x0003e2000c101906 */
[----:B--2---:R-:W-:-:S02]  /*e7c0*/  LEA R4, P6, R19, R66, 0x2 ;  /* 0x0000004213047211 */ /* 0x004fc400078c10ff */
[C---:B---3--:R-:W-:Y:S01]  /*e7d0*/  IMAD R15, R64.reuse, 0x4, R13 ;  /* 0x00000004400f7824 */ /* 0x048fe200078e020d */
[----:B------:R2:W-:Y:S01]  /*e7e0*/  @P1 STG.E [R6.64], R37 ;  /* 0x0000002506001986 */ /* 0x0005e2000c101906 */
[-C--:B------:R-:W-:Y:S02]  /*e7f0*/  LEA R12, P1, R13, R66.reuse, 0x2 ;  /* 0x000000420d0c7211 */ /* 0x080fe400078210ff */
[-C--:B------:R-:W-:Y:S02]  /*e800*/  LEA.HI.X.SX32 R5, R19, R67.reuse, 0x2, P6 ;  /* 0x0000004313057211 */ /* 0x080fe400030f16ff */
[----:B------:R-:W-:Y:S02]  /*e810*/  LEA.HI.X.SX32 R13, R13, R67, 0x2, P1 ;  /* 0x000000430d0d7211 */ /* 0x000fe400008f16ff */
[----:B------:R-:W-:Y:S01]  /*e820*/  ISETP.LT.AND P1, PT, R9, c[0x0][0x17c], !P0 ;  /* 0x00005f0009007a0c */ /* 0x000fe20004721270 */
[----:B------:R-:W-:Y:S01]  /*e830*/  IMAD R9, R64, 0x4, R15 ;  /* 0x0000000440097824 */ /* 0x000fe200078e020f */
[----:B------:R-:W-:Y:S01]  /*e840*/  ISETP.LT.AND P4, PT, R10, c[0x0][0x17c], !P0 ;  /* 0x00005f000a007a0c */ /* 0x000fe20004781270 */
[----:B------:R3:W-:Y:S01]  /*e850*/  @P5 STG.E [R4.64], R41 ;  /* 0x0000002904005986 */ /* 0x0007e2000c101906 */
[----:B-1----:R-:W-:-:S02]  /*e860*/  LEA R2, P6, R15, R66, 0x2 ;  /* 0x000000420f027211 */ /* 0x002fc400078c10ff */
[----:B------:R-:W-:Y:S01]  /*e870*/  ISETP.LT.AND P5, PT, R27, c[0x0][0x17c], !P0 ;  /* 0x00005f001b007a0c */ /* 0x000fe200047a1270 */
[----:B------:R1:W-:Y:S01]  /*e880*/  @P2 STG.E [R12.64], R33 ;  /* 0x000000210c002986 */ /* 0x0003e2000c101906 */
[----:B------:R-:W-:Y:S01]  /*e890*/  LEA.HI.X.SX32 R3, R15, R67, 0x2, P6 ;  /* 0x000000430f037211 */ /* 0x000fe200030f16ff */
[----:B------:R-:W-:Y:S01]  /*e8a0*/  IMAD R15, R64, 0x4, R9 ;  /* 0x00000004400f7824 */ /* 0x000fe200078e0209 */
[----:B--2---:R-:W-:-:S04]  /*e8b0*/  LEA R6, P2, R9, R66, 0x2 ;  /* 0x0000004209067211 */ /* 0x004fc800078410ff */
[-C--:B------:R-:W-:Y:S01]  /*e8c0*/  LEA.HI.X.SX32 R7, R9, R67.reuse, 0x2, P2 ;  /* 0x0000004309077211 */ /* 0x080fe200010f16ff */
[----:B------:R-:W-:Y:S01]  /*e8d0*/  IMAD R9, R64, 0x4, R15 ;  /* 0x0000000440097824 */ /* 0x000fe200078e020f */
[----:B------:R2:W-:Y:S01]  /*e8e0*/  @P4 STG.E [R2.64], R57 ;  /* 0x0000003902004986 */ /* 0x0005e2000c101906 */
[----:B------:R-:W-:Y:S02]  /*e8f0*/  ISETP.LT.AND P2, PT, R8, c[0x0][0x17c], !P0 ;  /* 0x00005f0008007a0c */ /* 0x000fe40004741270 */
[-C--:B---3--:R-:W-:Y:S01]  /*e900*/  LEA R4, P6, R15, R66.reuse, 0x2 ;  /* 0x000000420f047211 */ /* 0x088fe200078c10ff */
[----:B------:R3:W-:Y:S01]  /*e910*/  @P3 STG.E [R6.64], R69 ;  /* 0x0000004506003986 */ /* 0x0007e2000c101906 */
[----:B------:R-:W-:Y:S01]  /*e920*/  LEA R8, P3, R9, R66, 0x2 ;  /* 0x0000004209087211 */ /* 0x000fe200078610ff */
[----:B-1----:R-:W-:Y:S01]  /*e930*/  IMAD R13, R64, 0x4, R9 ;  /* 0x00000004400d7824 */ /* 0x002fe200078e0209 */
[-C--:B------:R-:W-:Y:S02]  /*e940*/  LEA.HI.X.SX32 R5, R15, R67.reuse, 0x2, P6 ;  /* 0x000000430f057211 */ /* 0x080fe400030f16ff */
[----:B------:R-:W-:-:S02]  /*e950*/  LEA.HI.X.SX32 R9, R9, R67, 0x2, P3 ;  /* 0x0000004309097211 */ /* 0x000fc400018f16ff */
[----:B------:R-:W-:Y:S01]  /*e960*/  ISETP.LT.AND P3, PT, R11, c[0x0][0x17c], !P0 ;  /* 0x00005f000b007a0c */ /* 0x000fe20004761270 */
[----:B------:R-:W-:Y:S01]  /*e970*/  IMAD R11, R64, 0x4, R13 ;  /* 0x00000004400b7824 */ /* 0x000fe200078e020d */
[CC--:B--2---:R-:W-:Y:S01]  /*e980*/  LEA R2, P6, R13.reuse, R66.reuse, 0x2 ;  /* 0x000000420d027211 */ /* 0x0c4fe200078c10ff */
[----:B------:R1:W-:Y:S01]  /*e990*/  @P5 STG.E [R4.64], R61 ;  /* 0x0000003d04005986 */ /* 0x0003e2000c101906 */
[----:B------:R-:W-:Y:S02]  /*e9a0*/  ISETP.LT.AND P4, PT, R116, c[0x0][0x17c], !P0 ;  /* 0x00005f0074007a0c */ /* 0x000fe40004781270 */
[----:B------:R-:W-:Y:S01]  /*e9b0*/  LEA.HI.X.SX32 R3, R13, R67, 0x2, P6 ;  /* 0x000000430d037211 */ /* 0x000fe200030f16ff */
[----:B------:R2:W-:Y:S01]  /*e9c0*/  @P1 STG.E [R8.64], R73 ;  /* 0x0000004908001986 */ /* 0x0005e2000c101906 */
[----:B------:R-:W-:Y:S01]  /*e9d0*/  IMAD R13, R64, 0x4, R11 ;  /* 0x00000004400d7824 */ /* 0x000fe200078e020b */
[----:B---3--:R-:W-:Y:S02]  /*e9e0*/  LEA R6, P1, R11, R66, 0x2 ;  /* 0x000000420b067211 */ /* 0x008fe400078210ff */
[----:B------:R-:W-:-:S02]  /*e9f0*/  ISETP.LT.AND P5, PT, R88, c[0x0][0x17c], !P0 ;  /* 0x00005f0058007a0c */ /* 0x000fc400047a1270 */
[-C--:B------:R-:W-:Y:S01]  /*ea00*/  LEA.HI.X.SX32 R7, R11, R67.reuse, 0x2, P1 ;  /* 0x000000430b077211 */ /* 0x080fe200008f16ff */
[----:B------:R-:W-:Y:S01]  /*ea10*/  IMAD R11, R64, 0x4, R13 ;  /* 0x00000004400b7824 */ /* 0x000fe200078e020d */
[CC--:B-1----:R-:W-:Y:S02]  /*ea20*/  LEA R4, P6, R13.reuse, R66.reuse, 0x2 ;  /* 0x000000420d047211 */ /* 0x0c2fe400078c10ff */
[----:B------:R1:W-:Y:S01]  /*ea30*/  @P4 STG.E [R2.64], R85 ;  /* 0x0000005502004986 */ /* 0x0003e2000c101906 */
[----:B------:R-:W-:Y:S02]  /*ea40*/  ISETP.LT.AND P4, PT, R78, c[0x0][0x17c], !P0 ;  /* 0x00005f004e007a0c */ /* 0x000fe40004781270 */
[----:B------:R-:W-:Y:S01]  /*ea50*/  LEA.HI.X.SX32 R5, R13, R67, 0x2, P6 ;  /* 0x000000430d057211 */ /* 0x000fe200030f16ff */
[----:B------:R3:W-:Y:S01]  /*ea60*/  @P2 STG.E [R6.64], R93 ;  /* 0x0000005d06002986 */ /* 0x0007e2000c101906 */
[----:B------:R-:W-:Y:S01]  /*ea70*/  IMAD R13, R64, 0x4, R11 ;  /* 0x00000004400d7824 */ /* 0x000fe200078e020b */
[----:B--2---:R-:W-:-:S02]  /*ea80*/  LEA R8, P2, R11, R66, 0x2 ;  /* 0x000000420b087211 */ /* 0x004fc400078410ff */
        /* <DEDUP_REMOVED lines=13> */
[C---:B------:R-:W-:Y:S01]  /*eb60*/  IMAD R11, R64.reuse, 0x4, R13 ;  /* 0x00000004400b7824 */ /* 0x040fe200078e020d */
[-C--:B--2---:R-:W-:Y:S02]  /*eb70*/  LEA R4, P6, R13, R66.reuse, 0x2 ;  /* 0x000000420d047211 */ /* 0x084fe400078c10ff */
        /* <DEDUP_REMOVED lines=18> */
[C---:B------:R-:W-:Y:S01]  /*eca0*/  IMAD R11, R64.reuse, 0x4, R13 ;  /* 0x00000004400b7824 */ /* 0x040fe200078e020d */
[-C--:B-1----:R-:W-:Y:S02]  /*ecb0*/  LEA R4, P6, R13, R66.reuse, 0x2 ;  /* 0x000000420d047211 */ /* 0x082fe400078c10ff */
        /* <DEDUP_REMOVED lines=18> */
[C---:B------:R-:W-:Y:S01]  /*ede0*/  IMAD R11, R64.reuse, 0x4, R13 ;  /* 0x00000004400b7824 */ /* 0x040fe200078e020d */
[-C--:B---3--:R-:W-:Y:S02]  /*edf0*/  LEA R4, P6, R13, R66.reuse, 0x2 ;  /* 0x000000420d047211 */ /* 0x088fe400078c10ff */
        /* <DEDUP_REMOVED lines=76> */
[C---:B------:R-:W-:Y:S01]  /*f2c0*/  IMAD R15, R64.reuse, 0x4, R13 ;  /* 0x00000004400f7824 */ /* 0x040fe200078e020d */
[-C--:B------:R-:W-:Y:S01]  /*f2d0*/  LEA.HI.X.SX32 R7, R11, R67.reuse, 0x2, P3 ;  /* 0x000000430b077211 */ /* 0x080fe200018f16ff */
[----:B------:R3:W-:Y:S01]  /*f2e0*/  @P4 STG.E [R2.64], R59 ;  /* 0x0000003b02004986 */ /* 0x0007e2000c101906 */
[-C--:B--2---:R-:W-:Y:S01]  /*f2f0*/  LEA R4, P6, R13, R66.reuse, 0x2 ;  /* 0x000000420d047211 */ /* 0x084fe200078c10ff */
[C---:B------:R-:W-:Y:S01]  /*f300*/  IMAD R11, R64.reuse, 0x4, R15 ;  /* 0x00000004400b7824 */ /* 0x040fe200078e020f */
[----:B------:R-:W-:Y:S01]  /*f310*/  ISETP.LT.AND P4, PT, R239, c[0x0][0x17c], !P0 ;  /* 0x00005f00ef007a0c */ /* 0x000fe20004781270 */
[----:B------:R2:W-:Y:S01]  /*f320*/  @P1 STG.E [R6.64], R71 ;  /* 0x0000004706001986 */ /* 0x0005e2000c101906 */
[----:B------:R-:W-:Y:S01]  /*f330*/  LEA.HI.X.SX32 R5, R13, R67, 0x2, P6 ;  /* 0x000000430d057211 */ /* 0x000fe200030f16ff */
[----:B------:R-:W-:Y:S01]  /*f340*/  IMAD R17, R64, 0x4, R11 ;  /* 0x0000000440117824 */ /* 0x000fe200078e020b */
[----:B-1----:R-:W-:-:S02]  /*f350*/  LEA R8, P1, R15, R66, 0x2 ;  /* 0x000000420f087211 */ /* 0x002fc400078210ff */
[----:B------:R-:W-:Y:S01]  /*f360*/  ISETP.LT.AND P3, PT, R240, c[0x0][0x17c], !P0 ;  /* 0x00005f00f0007a0c */ /* 0x000fe20004761270 */
[C---:B------:R-:W-:Y:S01]  /*f370*/  IMAD R13, R64.reuse, 0x4, R17 ;  /* 0x00000004400d7824 */ /* 0x040fe200078e0211 */
[----:B------:R1:W-:Y:S01]  /*f380*/  @P2 STG.E [R4.64], R63 ;  /* 0x0000003f04002986 */ /* 0x0003e2000c101906 */
[-C--:B---3--:R-:W-:Y:S02]  /*f390*/  LEA R2, P2, R11, R66.reuse, 0x2 ;  /* 0x000000420b027211 */ /* 0x088fe400078410ff */
[C---:B------:R-:W-:Y:S01]  /*f3a0*/  IMAD R19, R64.reuse, 0x4, R13 ;  /* 0x0000000440137824 */ /* 0x040fe200078e020d */
[-C--:B------:R-:W-:Y:S02]  /*f3b0*/  LEA.HI.X.SX32 R9, R15, R67.reuse, 0x2, P1 ;  /* 0x000000430f097211 */ /* 0x080fe400008f16ff */
[-C--:B------:R-:W-:Y:S01]  /*f3c0*/  LEA R10, P6, R17, R66.reuse, 0x2 ;  /* 0x00000042110a7211 */ /* 0x080fe200078c10ff */
[----:B------:R-:W-:Y:S01]  /*f3d0*/  IMAD R64, R64, 0x4, R19 ;  /* 0x0000000440407824 */ /* 0x000fe200078e0213 */
[----:B------:R-:W-:Y:S01]  /*f3e0*/  LEA R12, P1, R13, R66, 0x2 ;  /* 0x000000420d0c7211 */ /* 0x000fe200078210ff */
[----:B------:R1:W-:Y:S01]  /*f3f0*/  @P5 STG.E [R8.64], R75 ;  /* 0x0000004b08005986 */ /* 0x0003e2000c101906 */
[----:B------:R-:W-:-:S02]  /*f400*/  LEA.HI.X.SX32 R3, R11, R67, 0x2, P2 ;  /* 0x000000430b037211 */ /* 0x000fc400010f16ff */
[-C--:B------:R-:W-:Y:S02]  /*f410*/  LEA.HI.X.SX32 R11, R17, R67.reuse, 0x2, P6 ;  /* 0x00000043110b7211 */ /* 0x080fe400030f16ff */
[----:B--2---:R-:W-:Y:S01]  /*f420*/  LEA R6, P6, R64, R66, 0x2 ;  /* 0x0000004240067211 */ /* 0x004fe200078c10ff */
[----:B------:R1:W-:Y:S01]  /*f430*/  @P4 STG.E [R2.64], R87 ;  /* 0x0000005702004986 */ /* 0x0003e2000c101906 */
[----:B------:R-:W-:Y:S02]  /*f440*/  ISETP.LT.AND P2, PT, R79, c[0x0][0x17c], !P0 ;  /* 0x00005f004f007a0c */ /* 0x000fe40004741270 */
[----:B------:R-:W-:Y:S01]  /*f450*/  LEA.HI.X.SX32 R13, R13, R67, 0x2, P1 ;  /* 0x000000430d0d7211 */ /* 0x000fe200008f16ff */
[----:B------:R1:W-:Y:S01]  /*f460*/  @P3 STG.E [R10.64], R95 ;  /* 0x0000005f0a003986 */ /* 0x0003e2000c101906 */
[----:B------:R-:W-:Y:S02]  /*f470*/  ISETP.LT.AND P1, PT, R83, c[0x0][0x17c], !P0 ;  /* 0x00005f0053007a0c */ /* 0x000fe40004721270 */
[----:B------:R-:W-:-:S02]  /*f480*/  ISETP.LT.AND P0, PT, R200, c[0x0][0x17c], !P0 ;  /* 0x00005f00c8007a0c */ /* 0x000fc40004701270 */
[----:B------:R-:W-:Y:S02]  /*f490*/  LEA.HI.X.SX32 R7, R64, R67, 0x2, P6 ;  /* 0x0000004340077211 */ /* 0x000fe400030f16ff */
[----:B------:R-:W-:-:S03]  /*f4a0*/  LEA R66, P6, R19, R66, 0x2 ;  /* 0x0000004213427211 */ /* 0x000fc600078c10ff */
[----:B------:R1:W-:Y:S01]  /*f4b0*/  @P2 STG.E [R12.64], R99 ;  /* 0x000000630c002986 */ /* 0x0003e2000c101906 */
[----:B------:R-:W-:-:S05]  /*f4c0*/  LEA.HI.X.SX32 R67, R19, R67, 0x2, P6 ;  /* 0x0000004313437211 */ /* 0x000fca00030f16ff */
[----:B------:R1:W-:Y:S01]  /*f4d0*/  @P1 STG.E [R66.64], R103 ;  /* 0x0000006742001986 */ /* 0x0003e2000c101906 */
[----:B------:R-:W-:Y:S05]  /*f4e0*/  @!P0 EXIT ;  /* 0x000000000000894d */ /* 0x000fea0003800000 */
[----:B------:R-:W-:Y:S01]  /*f4f0*/  STG.E [R6.64], R107 ;  /* 0x0000006b06007986 */ /* 0x000fe2000c101906 */
[----:B------:R-:W-:Y:S05]  /*f500*/  EXIT ;  /* 0x000000000000794d */ /* 0x000fea0003800000 */
.L_x_2:
[----:B------:R-:W-:-:S00]  /*f510*/  BRA `(.L_x_2) ;  /* 0xfffffff000007947 */ /* 0x000fc0000383ffff */
[----:B------:R-:W-:-:S00]  /*f520*/  NOP ;  /* 0x0000000000007918 */ /* 0x000fc00000000000 */
        /* <DEDUP_REMOVED lines=13> */
.L_x_3:


//--------------------- .nv.shared.matmul_kernel  --------------------------
	.section	.nv.shared.matmul_kernel,"aw",@nobits
	.sectionflags	@""
	.align	16
